	.target	sm_90a

	.elftype	@"ET_EXEC"


//--------------------- .note.nv.tkinfo           --------------------------
	.section	.note.nv.tkinfo,"",@"SHT_NOTE"
	.sectionflags	@"SHF_NOTE_NV_TKINFO"
	.tkinfo
        /*0018*/ 	.word	0x00000002
        /*0030*/ 	.string	""
        /*0030*/ 	.string	"ptxas"
        /*0030*/ 	.string	"Cuda compilation tools, release 13.0, V13.0.88"
        /*0030*/ 	.string	"Build cuda_13.0.r13.0/compiler.36424714_0"
        /*0030*/ 	.string	"-arch sm_90a -m 64 "



//--------------------- .note.nv.cuinfo           --------------------------
	.section	.note.nv.cuinfo,"",@"SHT_NOTE"
	.sectionflags	@"SHF_NOTE_NV_CUINFO"
        /*0018*/ 	.short	0x0002
        /*001a*/ 	.short	0x005a
        /*001c*/ 	.short	0x0082
	.zero		2


//--------------------- .nv.info                  --------------------------
	.section	.nv.info,"",@"SHT_CUDA_INFO"
	.align	4


	//----- nvinfo : EIATTR_REGCOUNT
	.align		4
        /*0000*/ 	.byte	0x04, 0x2f
        /*0002*/ 	.short	(.L_12 - .L_11)
	.align		4
.L_11:
        /*0004*/ 	.word	index@(_ZN7cutlass13device_kernelINS_4gemm6kernel13GemmUniversalIN4cute5tupleIJiiiiEEENS1_10collective13CollectiveMmaINS1_37MainloopSm90TmaGmmaWarpSpecializedFP8ILi4ENS5_IJNS4_1CILi1EEENSA_ILi8EEESB_EEENS1_35KernelTmaWarpSpecializedCooperativeEEENS5_IJNSA_ILi256EEENSA_ILi128EEESH_EEENS_12float_e4m3_tENS5_IJlSB_lEEESJ_SK_NS4_8TiledMMAINS4_8MMA_AtomIJNS4_4SM904GMMA31MMA_64x128x32_F32E4M3E4M3_SS_TNILNSO_7ScaleInE1ELSQ_1EEEEEENS4_6LayoutINS5_IJNSA_ILi2EEESB_SB_EEENS5_IJSB_NSA_ILi0EEESW_EEEEENS5_IJNS4_10UnderscoreESZ_SZ_EEEEENS4_23SM90_TMA_LOAD_MULTICASTENS4_14ComposedLayoutINS4_7SwizzleILi3ELi4ELi3EEENS4_18smem_ptr_flag_bitsILi8EEENST_INS5_IJSC_SH_EEENS5_IJSH_SB_EEEEEEEvNS4_8identityENS4_13SM90_TMA_LOADES1B_vS1C_EENS_8epilogue10collective6detail29Sm90TmaWarpSpecializedAdapterINS1G_15DefaultEpilogueISJ_SK_SK_NS1F_6thread17LinearCombinationISJ_Li1EffLNS1K_9ScaleType4KindE0ELNS_15FloatRoundStyleE2ESJ_EENS1_15EpilogueDefaultEEEEEvvEEEEvNT_6ParamsE)
        /*0008*/ 	.word	0x000000a8


	//----- nvinfo : EIATTR_FRAME_SIZE
	.align		4
.L_12:
        /*000c*/ 	.byte	0x04, 0x11
        /*000e*/ 	.short	(.L_14 - .L_13)
	.align		4
.L_13:
        /*0010*/ 	.word	index@(_ZN7cutlass13device_kernelINS_4gemm6kernel13GemmUniversalIN4cute5tupleIJiiiiEEENS1_10collective13CollectiveMmaINS1_37MainloopSm90TmaGmmaWarpSpecializedFP8ILi4ENS5_IJNS4_1CILi1EEENSA_ILi8EEESB_EEENS1_35KernelTmaWarpSpecializedCooperativeEEENS5_IJNSA_ILi256EEENSA_ILi128EEESH_EEENS_12float_e4m3_tENS5_IJlSB_lEEESJ_SK_NS4_8TiledMMAINS4_8MMA_AtomIJNS4_4SM904GMMA31MMA_64x128x32_F32E4M3E4M3_SS_TNILNSO_7ScaleInE1ELSQ_1EEEEEENS4_6LayoutINS5_IJNSA_ILi2EEESB_SB_EEENS5_IJSB_NSA_ILi0EEESW_EEEEENS5_IJNS4_10UnderscoreESZ_SZ_EEEEENS4_23SM90_TMA_LOAD_MULTICASTENS4_14ComposedLayoutINS4_7SwizzleILi3ELi4ELi3EEENS4_18smem_ptr_flag_bitsILi8EEENST_INS5_IJSC_SH_EEENS5_IJSH_SB_EEEEEEEvNS4_8identityENS4_13SM90_TMA_LOADES1B_vS1C_EENS_8epilogue10collective6detail29Sm90TmaWarpSpecializedAdapterINS1G_15DefaultEpilogueISJ_SK_SK_NS1F_6thread17LinearCombinationISJ_Li1EffLNS1K_9ScaleType4KindE0ELNS_15FloatRoundStyleE2ESJ_EENS1_15EpilogueDefaultEEEEEvvEEEEvNT_6ParamsE)
        /*0014*/ 	.word	0x000000f8


	//----- nvinfo : EIATTR_MIN_STACK_SIZE
	.align		4
.L_14:
        /*0018*/ 	.byte	0x04, 0x12
        /*001a*/ 	.short	(.L_16 - .L_15)
	.align		4
.L_15:
        /*001c*/ 	.word	index@(_ZN7cutlass13device_kernelINS_4gemm6kernel13GemmUniversalIN4cute5tupleIJiiiiEEENS1_10collective13CollectiveMmaINS1_37MainloopSm90TmaGmmaWarpSpecializedFP8ILi4ENS5_IJNS4_1CILi1EEENSA_ILi8EEESB_EEENS1_35KernelTmaWarpSpecializedCooperativeEEENS5_IJNSA_ILi256EEENSA_ILi128EEESH_EEENS_12float_e4m3_tENS5_IJlSB_lEEESJ_SK_NS4_8TiledMMAINS4_8MMA_AtomIJNS4_4SM904GMMA31MMA_64x128x32_F32E4M3E4M3_SS_TNILNSO_7ScaleInE1ELSQ_1EEEEEENS4_6LayoutINS5_IJNSA_ILi2EEESB_SB_EEENS5_IJSB_NSA_ILi0EEESW_EEEEENS5_IJNS4_10UnderscoreESZ_SZ_EEEEENS4_23SM90_TMA_LOAD_MULTICASTENS4_14ComposedLayoutINS4_7SwizzleILi3ELi4ELi3EEENS4_18smem_ptr_flag_bitsILi8EEENST_INS5_IJSC_SH_EEENS5_IJSH_SB_EEEEEEEvNS4_8identityENS4_13SM90_TMA_LOADES1B_vS1C_EENS_8epilogue10collective6detail29Sm90TmaWarpSpecializedAdapterINS1G_15DefaultEpilogueISJ_SK_SK_NS1F_6thread17LinearCombinationISJ_Li1EffLNS1K_9ScaleType4KindE0ELNS_15FloatRoundStyleE2ESJ_EENS1_15EpilogueDefaultEEEEEvvEEEEvNT_6ParamsE)
        /*0020*/ 	.word	0x000000f8
.L_16:


//--------------------- .nv.compat                --------------------------
	.section	.nv.compat,"",@"SHT_CUDA_COMPAT_INFO"
	.align	4
        /*0000*/ 	.byte	0x02, 0x09, 0x01, 0x00, 0x02, 0x02, 0x04, 0x00, 0x02, 0x05, 0x05, 0x00, 0x03, 0x07, 0x01, 0x01
        /*0010*/ 	.byte	0x02, 0x03, 0x01, 0x00, 0x02, 0x06, 0x01, 0x00, 0x04, 0x0b, 0x08, 0x00, 0x00, 0x00, 0x00, 0x00
        /*0020*/ 	.byte	0x00, 0x00, 0x00, 0x00


//--------------------- .nv.info._ZN7cutlass13device_kernelINS_4gemm6kernel13GemmUniversalIN4cute5tupleIJiiiiEEENS1_10collective13CollectiveMmaINS1_37MainloopSm90TmaGmmaWarpSpecializedFP8ILi4ENS5_IJNS4_1CILi1EEENSA_ILi8EEESB_EEENS1_35KernelTmaWarpSpecializedCooperativeEEENS5_IJNSA_ILi256EEENSA_ILi128EEESH_EEENS_12float_e4m3_tENS5_IJlSB_lEEESJ_SK_NS4_8TiledMMAINS4_8MMA_AtomIJNS4_4SM904GMMA31MMA_64x128x32_F32E4M3E4M3_SS_TNILNSO_7ScaleInE1ELSQ_1EEEEEENS4_6LayoutINS5_IJNSA_ILi2EEESB_SB_EEENS5_IJSB_NSA_ILi0EEESW_EEEEENS5_IJNS4_10UnderscoreESZ_SZ_EEEEENS4_23SM90_TMA_LOAD_MULTICASTENS4_14ComposedLayoutINS4_7SwizzleILi3ELi4ELi3EEENS4_18smem_ptr_flag_bitsILi8EEENST_INS5_IJSC_SH_EEENS5_IJSH_SB_EEEEEEEvNS4_8identityENS4_13SM90_TMA_LOADES1B_vS1C_EENS_8epilogue10collective6detail29Sm90TmaWarpSpecializedAdapterINS1G_15DefaultEpilogueISJ_SK_SK_NS1F_6thread17LinearCombinationISJ_Li1EffLNS1K_9ScaleType4KindE0ELNS_15FloatRoundStyleE2ESJ_EENS1_15EpilogueDefaultEEEEEvvEEEEvNT_6ParamsE --------------------------
	.section	.nv.info._ZN7cutlass13device_kernelINS_4gemm6kernel13GemmUniversalIN4cute5tupleIJiiiiEEENS1_10collective13CollectiveMmaINS1_37MainloopSm90TmaGmmaWarpSpecializedFP8ILi4ENS5_IJNS4_1CILi1EEENSA_ILi8EEESB_EEENS1_35KernelTmaWarpSpecializedCooperativeEEENS5_IJNSA_ILi256EEENSA_ILi128EEESH_EEENS_12float_e4m3_tENS5_IJlSB_lEEESJ_SK_NS4_8TiledMMAINS4_8MMA_AtomIJNS4_4SM904GMMA31MMA_64x128x32_F32E4M3E4M3_SS_TNILNSO_7ScaleInE1ELSQ_1EEEEEENS4_6LayoutINS5_IJNSA_ILi2EEESB_SB_EEENS5_IJSB_NSA_ILi0EEESW_EEEEENS5_IJNS4_10UnderscoreESZ_SZ_EEEEENS4_23SM90_TMA_LOAD_MULTICASTENS4_14ComposedLayoutINS4_7SwizzleILi3ELi4ELi3EEENS4_18smem_ptr_flag_bitsILi8EEENST_INS5_IJSC_SH_EEENS5_IJSH_SB_EEEEEEEvNS4_8identityENS4_13SM90_TMA_LOADES1B_vS1C_EENS_8epilogue10collective6detail29Sm90TmaWarpSpecializedAdapterINS1G_15DefaultEpilogueISJ_SK_SK_NS1F_6thread17LinearCombinationISJ_Li1EffLNS1K_9ScaleType4KindE0ELNS_15FloatRoundStyleE2ESJ_EENS1_15EpilogueDefaultEEEEEvvEEEEvNT_6ParamsE,"",@"SHT_CUDA_INFO"
	.sectionflags	@""
	.align	4


	//----- nvinfo : EIATTR_CUDA_API_VERSION
	.align		4
        /*0000*/ 	.byte	0x04, 0x37
        /*0002*/ 	.short	(.L_18 - .L_17)
.L_17:
        /*0004*/ 	.word	0x00000082


	//----- nvinfo : EIATTR_KPARAM_INFO
	.align		4
.L_18:
        /*0008*/ 	.byte	0x04, 0x17
        /*000a*/ 	.short	(.L_20 - .L_19)
.L_19:
        /*000c*/ 	.word	0x00000000
        /*0010*/ 	.short	0x0000
        /*0012*/ 	.short	0x0070
        /*0014*/ 	.byte	0x00, 0xf0, 0x01, 0x10


	//----- nvinfo : EIATTR_SPARSE_MMA_MASK
	.align		4
.L_20:
        /*0018*/ 	.byte	0x03, 0x50
        /*001a*/ 	.short	0x0000


	//----- nvinfo : EIATTR_MAXREG_COUNT
	.align		4
        /*001c*/ 	.byte	0x03, 0x1b
        /*001e*/ 	.short	0x00a8


	//----- nvinfo : EIATTR_NUM_BARRIERS
	.align		4
        /*0020*/ 	.byte	0x02, 0x4c
        /*0022*/ 	.byte	0x01
	.zero		1


	//----- nvinfo : EIATTR_ANNOTATIONS
	.align		4
        /*0024*/ 	.byte	0x04, 0x55
        /*0026*/ 	.short	(.L_22 - .L_21)


	//   ....[0]....
.L_21:
        /*0028*/ 	.word	0x00000001
        /*002c*/ 	.byte	0x70, 0x06, 0x00, 0x00, 0x01, 0x00, 0x00, 0x00, 0xa0, 0x08, 0x00, 0x00, 0x01, 0x00, 0x00, 0x00
        /* <DEDUP_REMOVED lines=188> */
        /*0bfc*/ 	.byte	0xc0, 0x05, 0x01, 0x00, 0x01, 0x00, 0x00, 0x00, 0x10, 0x06, 0x01, 0x00


	//----- nvinfo : EIATTR_MERCURY_ISA_VERSION
	.align		4
.L_22:
        /*0c08*/ 	.byte	0x03, 0x5f
        /*0c0a*/ 	.short	0x0101


	//----- nvinfo : EIATTR_INT_WARP_WIDE_INSTR_OFFSETS
	.align		4
        /*0c0c*/ 	.byte	0x04, 0x31
        /*0c0e*/ 	.short	(.L_24 - .L_23)


	//   ....[0]....
.L_23:
        /*0c10*/ 	.word	0x00000530


	//   ....[1]....
        /*0c14*/ 	.word	0x00000550


	//   ....[2]....
        /*0c18*/ 	.word	0x000006a0


	//   ....[3]....
        /*0c1c*/ 	.word	0x000053c0


	//----- nvinfo : EIATTR_COOP_GROUP_MASK_REGIDS
	.align		4
.L_24:
        /*0c20*/ 	.byte	0x04, 0x29
        /*0c22*/ 	.short	(.L_26 - .L_25)


	//   ....[0]....
.L_25:
        /*0c24*/ 	.word	0xffffffff


	//   ....[1]....
        /*0c28*/ 	.word	0xffffffff


	//   ....[2]....
        /*0c2c*/ 	.word	0xffffffff


	//   ....[3]....
        /*0c30*/ 	.word	0xffffffff


	//   ....[4]....
        /*0c34*/ 	.word	0xffffffff


	//   ....[5]....
        /*0c38*/ 	.word	0xffffffff


	//----- nvinfo : EIATTR_COOP_GROUP_INSTR_OFFSETS
	.align		4
.L_26:
        /*0c3c*/ 	.byte	0x04, 0x28
        /*0c3e*/ 	.short	(.L_28 - .L_27)


	//   ....[0]....
.L_27:
        /*0c40*/ 	.word	0x00000070


	//   ....[1]....
        /*0c44*/ 	.word	0x00000080


	//   ....[2]....
        /*0c48*/ 	.word	0x000001a0


	//   ....[3]....
        /*0c4c*/ 	.word	0x000003c0


	//   ....[4]....
        /*0c50*/ 	.word	0x000007b0


	//   ....[5]....
        /*0c54*/ 	.word	0x00001530


	//----- nvinfo : EIATTR_REG_RECONFIG
	.align		4
.L_28:
        /*0c58*/ 	.byte	0x01, 0x54
	.zero		2


	//----- nvinfo : EIATTR_MBARRIER_INSTR_OFFSETS
	.align		4
        /*0c5c*/ 	.byte	0x04, 0x39
        /*0c5e*/ 	.short	(.L_30 - .L_29)


	//   ....[0]....
.L_29:
        /*0c60*/ 	.word	0x00000320
        /*0c64*/ 	.word	0x000000ff
        /*0c68*/ 	.word	0x00000000
        /*0c6c*/ 	.short	0x0100
        /*0c6e*/ 	.byte	0x09
	.zero		1


	//   ....[1]....
        /*0c70*/ 	.word	0x00000330
        /*0c74*/ 	.word	0x000000ff
        /*0c78*/ 	.word	0x00000020
        /*0c7c*/ 	.short	0x0100
        /*0c7e*/ 	.byte	0x09
	.zero		1


	//   ....[2]....
        /*0c80*/ 	.word	0x00000340
        /*0c84*/ 	.word	0x000000ff
        /*0c88*/ 	.word	0x00000008
        /*0c8c*/ 	.short	0x0100
        /*0c8e*/ 	.byte	0x09
	.zero		1


	//   ....[3]....
        /*0c90*/ 	.word	0x00000350
        /*0c94*/ 	.word	0x000000ff
        /*0c98*/ 	.word	0x00000028
        /*0c9c*/ 	.short	0x0100
        /*0c9e*/ 	.byte	0x09
	.zero		1


	//   ....[4]....
        /*0ca0*/ 	.word	0x00000360
        /*0ca4*/ 	.word	0x000000ff
        /*0ca8*/ 	.word	0x00000010
        /*0cac*/ 	.short	0x0100
        /*0cae*/ 	.byte	0x09
	.zero		1


	//   ....[5]....
        /*0cb0*/ 	.word	0x00000370
        /*0cb4*/ 	.word	0x000000ff
        /*0cb8*/ 	.word	0x00000030
        /*0cbc*/ 	.short	0x0100
        /*0cbe*/ 	.byte	0x09
	.zero		1


	//   ....[6]....
        /*0cc0*/ 	.word	0x00000380
        /*0cc4*/ 	.word	0x000000ff
        /*0cc8*/ 	.word	0x00000018
        /*0ccc*/ 	.short	0x0100
        /*0cce*/ 	.byte	0x09
	.zero		1


	//   ....[7]....
        /*0cd0*/ 	.word	0x00000390
        /*0cd4*/ 	.word	0x000000ff
        /*0cd8*/ 	.word	0x00000038
        /*0cdc*/ 	.short	0x0100
        /*0cde*/ 	.byte	0x09
	.zero		1


	//   ....[8]....
        /*0ce0*/ 	.word	0x00000730
        /*0ce4*/ 	.word	0x000000ff
        /*0ce8*/ 	.word	0x00000050
        /*0cec*/ 	.short	0x0100
        /*0cee*/ 	.byte	0x06
	.zero		1


	//   ....[9]....
        /*0cf0*/ 	.word	0x00000760
        /*0cf4*/ 	.word	0x000000ff
        /*0cf8*/ 	.word	0x00000058
        /*0cfc*/ 	.short	0x0100
        /*0cfe*/ 	.byte	0x06
	.zero		1


	//   ....[10]....
        /*0d00*/ 	.word	0x00001d30
        /*0d04*/ 	.word	0x000000ff
        /*0d08*/ 	.word	0x00000000
        /*0d0c*/ 	.short	0x010a
        /*0d0e*/ 	.byte	0x06
	.zero		1


	//   ....[11]....
        /*0d10*/ 	.word	0x00001d70
        /*0d14*/ 	.word	0x000000ff
        /*0d18*/ 	.word	0x00000000
        /*0d1c*/ 	.short	0x010a
        /*0d1e*/ 	.byte	0x06
	.zero		1


	//   ....[12]....
        /*0d20*/ 	.word	0x000030e0
        /*0d24*/ 	.word	0x000000ff
        /*0d28*/ 	.word	0x00000000
        /*0d2c*/ 	.short	0x010a
        /*0d2e*/ 	.byte	0x10
	.zero		1


	//   ....[13]....
        /*0d30*/ 	.word	0x00003120
        /*0d34*/ 	.word	0x000000ff
        /*0d38*/ 	.word	0x00000000
        /*0d3c*/ 	.short	0x010a
        /*0d3e*/ 	.byte	0x10
	.zero		1


	//   ....[14]....
        /*0d40*/ 	.word	0x000042c0
        /*0d44*/ 	.word	0x000000e5
        /*0d48*/ 	.word	0x00000000
        /*0d4c*/ 	.short	0x0101
        /*0d4e*/ 	.byte	0x3f
	.zero		1


	//   ....[15]....
        /*0d50*/ 	.word	0x00005480
        /*0d54*/ 	.word	0x00000018
        /*0d58*/ 	.word	0x00000000
        /*0d5c*/ 	.short	0x0101
        /*0d5e*/ 	.byte	0x3f
	.zero		1


	//   ....[16]....
        /*0d60*/ 	.word	0x0000f800
        /*0d64*/ 	.word	0x00000005
        /*0d68*/ 	.word	0x00000020
        /*0d6c*/ 	.short	0x010a
        /*0d6e*/ 	.byte	0x3f
	.zero		1


	//   ....[17]....
        /*0d70*/ 	.word	0x0000fc50
        /*0d74*/ 	.word	0x00000003
        /*0d78*/ 	.word	0x00000058
        /*0d7c*/ 	.short	0x0101
        /*0d7e*/ 	.byte	0x3f
	.zero		1


	//   ....[18]....
        /*0d80*/ 	.word	0x00010360
        /*0d84*/ 	.word	0x00000005
        /*0d88*/ 	.word	0x00000000
        /*0d8c*/ 	.short	0x010a
        /*0d8e*/ 	.byte	0x3f
	.zero		1


	//   ....[19]....
        /*0d90*/ 	.word	0x000103e0
        /*0d94*/ 	.word	0x00000007
        /*0d98*/ 	.word	0x00000000
        /*0d9c*/ 	.short	0x010a
        /*0d9e*/ 	.byte	0x3f
	.zero		1


	//   ....[20]....
        /*0da0*/ 	.word	0x00010470
        /*0da4*/ 	.word	0x00000006
        /*0da8*/ 	.word	0x00000000
        /*0dac*/ 	.short	0x010a
        /*0dae*/ 	.byte	0x3f
	.zero		1


	//   ....[21]....
        /*0db0*/ 	.word	0x00010500
        /*0db4*/ 	.word	0x00000003
        /*0db8*/ 	.word	0x00000000
        /*0dbc*/ 	.short	0x010a
        /*0dbe*/ 	.byte	0x3f
	.zero		1


	//   ....[22]....
        /*0dc0*/ 	.word	0x00010570
        /*0dc4*/ 	.word	0x00000003
        /*0dc8*/ 	.word	0x00000000
        /*0dcc*/ 	.short	0x010a
        /*0dce*/ 	.byte	0x3f
	.zero		1


	//   ....[23]....
        /*0dd0*/ 	.word	0x000105e0
        /*0dd4*/ 	.word	0x00000000
        /*0dd8*/ 	.word	0x00000000
        /*0ddc*/ 	.short	0x010a
        /*0dde*/ 	.byte	0x3f
	.zero		1


	//   ....[24]....
        /*0de0*/ 	.word	0x000106c0
        /*0de4*/ 	.word	0x00000005
        /*0de8*/ 	.word	0x00000020
        /*0dec*/ 	.short	0x010a
        /*0dee*/ 	.byte	0x3f
	.zero		1


	//   ....[25]....
        /*0df0*/ 	.word	0x00010790
        /*0df4*/ 	.word	0x00000005
        /*0df8*/ 	.word	0x00000000
        /*0dfc*/ 	.short	0x010a
        /*0dfe*/ 	.byte	0x3f
	.zero		1


	//   ....[26]....
        /*0e00*/ 	.word	0x000107e0
        /*0e04*/ 	.word	0x00000007
        /*0e08*/ 	.word	0x00000000
        /*0e0c*/ 	.short	0x010a
        /*0e0e*/ 	.byte	0x3f
	.zero		1


	//   ....[27]....
        /*0e10*/ 	.word	0x00010830
        /*0e14*/ 	.word	0x00000006
        /*0e18*/ 	.word	0x00000000
        /*0e1c*/ 	.short	0x010a
        /*0e1e*/ 	.byte	0x3f
	.zero		1


	//----- nvinfo : EIATTR_NUM_MBARRIERS
	.align		4
.L_30:
        /*0e20*/ 	.byte	0x03, 0x38
        /*0e22*/ 	.short	0x000a


	//----- nvinfo : EIATTR_EXIT_INSTR_OFFSETS
	.align		4
        /*0e24*/ 	.byte	0x04, 0x1c
        /*0e26*/ 	.short	(.L_32 - .L_31)


	//   ....[0]....
.L_31:
        /*0e28*/ 	.word	0x00000940


	//   ....[1]....
        /*0e2c*/ 	.word	0x000011d0


	//   ....[2]....
        /*0e30*/ 	.word	0x0000eef0


	//   ....[3]....
        /*0e34*/ 	.word	0x0000f480


	//   ....[4]....
        /*0e38*/ 	.word	0x00010550


	//----- nvinfo : EIATTR_MAX_THREADS
	.align		4
.L_32:
        /*0e3c*/ 	.byte	0x04, 0x05
        /*0e3e*/ 	.short	(.L_34 - .L_33)
.L_33:
        /*0e40*/ 	.word	0x00000180
        /*0e44*/ 	.word	0x00000001
        /*0e48*/ 	.word	0x00000001


	//----- nvinfo : EIATTR_CRS_STACK_SIZE
	.align		4
.L_34:
        /*0e4c*/ 	.byte	0x04, 0x1e
        /*0e4e*/ 	.short	(.L_36 - .L_35)
.L_35:
        /*0e50*/ 	.word	0x00000000


	//----- nvinfo : EIATTR_CBANK_PARAM_SIZE
	.align		4
.L_36:
        /*0e54*/ 	.byte	0x03, 0x19
        /*0e56*/ 	.short	0x0470


	//----- nvinfo : EIATTR_PARAM_CBANK
	.align		4
        /*0e58*/ 	.byte	0x04, 0x0a
        /*0e5a*/ 	.short	(.L_38 - .L_37)
	.align		4
.L_37:
        /*0e5c*/ 	.word	index@(.nv.constant0._ZN7cutlass13device_kernelINS_4gemm6kernel13GemmUniversalIN4cute5tupleIJiiiiEEENS1_10collective13CollectiveMmaINS1_37MainloopSm90TmaGmmaWarpSpecializedFP8ILi4ENS5_IJNS4_1CILi1EEENSA_ILi8EEESB_EEENS1_35KernelTmaWarpSpecializedCooperativeEEENS5_IJNSA_ILi256EEENSA_ILi128EEESH_EEENS_12float_e4m3_tENS5_IJlSB_lEEESJ_SK_NS4_8TiledMMAINS4_8MMA_AtomIJNS4_4SM904GMMA31MMA_64x128x32_F32E4M3E4M3_SS_TNILNSO_7ScaleInE1ELSQ_1EEEEEENS4_6LayoutINS5_IJNSA_ILi2EEESB_SB_EEENS5_IJSB_NSA_ILi0EEESW_EEEEENS5_IJNS4_10UnderscoreESZ_SZ_EEEEENS4_23SM90_TMA_LOAD_MULTICASTENS4_14ComposedLayoutINS4_7SwizzleILi3ELi4ELi3EEENS4_18smem_ptr_flag_bitsILi8EEENST_INS5_IJSC_SH_EEENS5_IJSH_SB_EEEEEEEvNS4_8identityENS4_13SM90_TMA_LOADES1B_vS1C_EENS_8epilogue10collective6detail29Sm90TmaWarpSpecializedAdapterINS1G_15DefaultEpilogueISJ_SK_SK_NS1F_6thread17LinearCombinationISJ_Li1EffLNS1K_9ScaleType4KindE0ELNS_15FloatRoundStyleE2ESJ_EENS1_15EpilogueDefaultEEEEEvvEEEEvNT_6ParamsE)
        /*0e60*/ 	.short	0x0210
        /*0e62*/ 	.short	0x0470


	//----- nvinfo : EIATTR_SW_WAR
	.align		4
.L_38:
        /*0e64*/ 	.byte	0x04, 0x36
        /*0e66*/ 	.short	(.L_40 - .L_39)
.L_39:
        /*0e68*/ 	.word	0x00000008
.L_40:


//--------------------- .nv.callgraph             --------------------------
	.section	.nv.callgraph,"",@"SHT_CUDA_CALLGRAPH"
	.align	4
	.sectionentsize	8
	.align		4
        /*0000*/ 	.word	0x00000000
	.align		4
        /*0004*/ 	.word	0xffffffff
	.align		4
        /*0008*/ 	.word	0x00000000
	.align		4
        /*000c*/ 	.word	0xfffffffe
	.align		4
        /*0010*/ 	.word	0x00000000
	.align		4
        /*0014*/ 	.word	0xfffffffd
	.align		4
        /*0018*/ 	.word	0x00000000
	.align		4
        /*001c*/ 	.word	0xfffffffc


//--------------------- .nv.constant4             --------------------------
	.section	.nv.constant4,"a",@progbits
	.align	8
	.align		8
.nv.constant4:
        /*0000*/ 	.dword	_ZN40_INTERNAL_c8b2eee7_4_k_cu_1532e803_187124cuda3std3__45__cpo5beginE
	.align		8
        /*0008*/ 	.dword	_ZN40_INTERNAL_c8b2eee7_4_k_cu_1532e803_187124cuda3std3__45__cpo3endE
	.align		8
        /*0010*/ 	.dword	_ZN40_INTERNAL_c8b2eee7_4_k_cu_1532e803_187124cuda3std3__45__cpo6cbeginE
	.align		8
        /*0018*/ 	.dword	_ZN40_INTERNAL_c8b2eee7_4_k_cu_1532e803_187124cuda3std3__45__cpo4cendE
	.align		8
        /*0020*/ 	.dword	_ZN40_INTERNAL_c8b2eee7_4_k_cu_1532e803_187124cuda3std3__442_GLOBAL__N__c8b2eee7_4_k_cu_1532e803_187126ignoreE
	.align		8
        /*0028*/ 	.dword	_ZN40_INTERNAL_c8b2eee7_4_k_cu_1532e803_187124cuda3std3__419piecewise_constructE
	.align		8
        /*0030*/ 	.dword	_ZN40_INTERNAL_c8b2eee7_4_k_cu_1532e803_187124cuda3std3__48in_placeE
	.align		8
        /*0038*/ 	.dword	_ZN40_INTERNAL_c8b2eee7_4_k_cu_1532e803_187124cuda3std6ranges3__45__cpo4swapE
	.align		8
        /*0040*/ 	.dword	_ZN40_INTERNAL_c8b2eee7_4_k_cu_1532e803_187124cuda3std6ranges3__45__cpo9iter_moveE
	.align		8
        /*0048*/ 	.dword	_ZN40_INTERNAL_c8b2eee7_4_k_cu_1532e803_187124cute7productE
	.align		8
        /*0050*/ 	.dword	_ZN40_INTERNAL_c8b2eee7_4_k_cu_1532e803_187124cute1_E


//--------------------- .text._ZN7cutlass13device_kernelINS_4gemm6kernel13GemmUniversalIN4cute5tupleIJiiiiEEENS1_10collective13CollectiveMmaINS1_37MainloopSm90TmaGmmaWarpSpecializedFP8ILi4ENS5_IJNS4_1CILi1EEENSA_ILi8EEESB_EEENS1_35KernelTmaWarpSpecializedCooperativeEEENS5_IJNSA_ILi256EEENSA_ILi128EEESH_EEENS_12float_e4m3_tENS5_IJlSB_lEEESJ_SK_NS4_8TiledMMAINS4_8MMA_AtomIJNS4_4SM904GMMA31MMA_64x128x32_F32E4M3E4M3_SS_TNILNSO_7ScaleInE1ELSQ_1EEEEEENS4_6LayoutINS5_IJNSA_ILi2EEESB_SB_EEENS5_IJSB_NSA_ILi0EEESW_EEEEENS5_IJNS4_10UnderscoreESZ_SZ_EEEEENS4_23SM90_TMA_LOAD_MULTICASTENS4_14ComposedLayoutINS4_7SwizzleILi3ELi4ELi3EEENS4_18smem_ptr_flag_bitsILi8EEENST_INS5_IJSC_SH_EEENS5_IJSH_SB_EEEEEEEvNS4_8identityENS4_13SM90_TMA_LOADES1B_vS1C_EENS_8epilogue10collective6detail29Sm90TmaWarpSpecializedAdapterINS1G_15DefaultEpilogueISJ_SK_SK_NS1F_6thread17LinearCombinationISJ_Li1EffLNS1K_9ScaleType4KindE0ELNS_15FloatRoundStyleE2ESJ_EENS1_15EpilogueDefaultEEEEEvvEEEEvNT_6ParamsE --------------------------
	.section	.text._ZN7cutlass13device_kernelINS_4gemm6kernel13GemmUniversalIN4cute5tupleIJiiiiEEENS1_10collective13CollectiveMmaINS1_37MainloopSm90TmaGmmaWarpSpecializedFP8ILi4ENS5_IJNS4_1CILi1EEENSA_ILi8EEESB_EEENS1_35KernelTmaWarpSpecializedCooperativeEEENS5_IJNSA_ILi256EEENSA_ILi128EEESH_EEENS_12float_e4m3_tENS5_IJlSB_lEEESJ_SK_NS4_8TiledMMAINS4_8MMA_AtomIJNS4_4SM904GMMA31MMA_64x128x32_F32E4M3E4M3_SS_TNILNSO_7ScaleInE1ELSQ_1EEEEEENS4_6LayoutINS5_IJNSA_ILi2EEESB_SB_EEENS5_IJSB_NSA_ILi0EEESW_EEEEENS5_IJNS4_10UnderscoreESZ_SZ_EEEEENS4_23SM90_TMA_LOAD_MULTICASTENS4_14ComposedLayoutINS4_7SwizzleILi3ELi4ELi3EEENS4_18smem_ptr_flag_bitsILi8EEENST_INS5_IJSC_SH_EEENS5_IJSH_SB_EEEEEEEvNS4_8identityENS4_13SM90_TMA_LOADES1B_vS1C_EENS_8epilogue10collective6detail29Sm90TmaWarpSpecializedAdapterINS1G_15DefaultEpilogueISJ_SK_SK_NS1F_6thread17LinearCombinationISJ_Li1EffLNS1K_9ScaleType4KindE0ELNS_15FloatRoundStyleE2ESJ_EENS1_15EpilogueDefaultEEEEEvvEEEEvNT_6ParamsE,"ax",@progbits
	.align	128
.text._ZN7cutlass13device_kernelINS_4gemm6kernel13GemmUniversalIN4cute5tupleIJiiiiEEENS1_10collective13CollectiveMmaINS1_37MainloopSm90TmaGmmaWarpSpecializedFP8ILi4ENS5_IJNS4_1CILi1EEENSA_ILi8EEESB_EEENS1_35KernelTmaWarpSpecializedCooperativeEEENS5_IJNSA_ILi256EEENSA_ILi128EEESH_EEENS_12float_e4m3_tENS5_IJlSB_lEEESJ_SK_NS4_8TiledMMAINS4_8MMA_AtomIJNS4_4SM904GMMA31MMA_64x128x32_F32E4M3E4M3_SS_TNILNSO_7ScaleInE1ELSQ_1EEEEEENS4_6LayoutINS5_IJNSA_ILi2EEESB_SB_EEENS5_IJSB_NSA_ILi0EEESW_EEEEENS5_IJNS4_10UnderscoreESZ_SZ_EEEEENS4_23SM90_TMA_LOAD_MULTICASTENS4_14ComposedLayoutINS4_7SwizzleILi3ELi4ELi3EEENS4_18smem_ptr_flag_bitsILi8EEENST_INS5_IJSC_SH_EEENS5_IJSH_SB_EEEEEEEvNS4_8identityENS4_13SM90_TMA_LOADES1B_vS1C_EENS_8epilogue10collective6detail29Sm90TmaWarpSpecializedAdapterINS1G_15DefaultEpilogueISJ_SK_SK_NS1F_6thread17LinearCombinationISJ_Li1EffLNS1K_9ScaleType4KindE0ELNS_15FloatRoundStyleE2ESJ_EENS1_15EpilogueDefaultEEEEEvvEEEEvNT_6ParamsE:
        .type           _ZN7cutlass13device_kernelINS_4gemm6kernel13GemmUniversalIN4cute5tupleIJiiiiEEENS1_10collective13CollectiveMmaINS1_37MainloopSm90TmaGmmaWarpSpecializedFP8ILi4ENS5_IJNS4_1CILi1EEENSA_ILi8EEESB_EEENS1_35KernelTmaWarpSpecializedCooperativeEEENS5_IJNSA_ILi256EEENSA_ILi128EEESH_EEENS_12float_e4m3_tENS5_IJlSB_lEEESJ_SK_NS4_8TiledMMAINS4_8MMA_AtomIJNS4_4SM904GMMA31MMA_64x128x32_F32E4M3E4M3_SS_TNILNSO_7ScaleInE1ELSQ_1EEEEEENS4_6LayoutINS5_IJNSA_ILi2EEESB_SB_EEENS5_IJSB_NSA_ILi0EEESW_EEEEENS5_IJNS4_10UnderscoreESZ_SZ_EEEEENS4_23SM90_TMA_LOAD_MULTICASTENS4_14ComposedLayoutINS4_7SwizzleILi3ELi4ELi3EEENS4_18smem_ptr_flag_bitsILi8EEENST_INS5_IJSC_SH_EEENS5_IJSH_SB_EEEEEEEvNS4_8identityENS4_13SM90_TMA_LOADES1B_vS1C_EENS_8epilogue10collective6detail29Sm90TmaWarpSpecializedAdapterINS1G_15DefaultEpilogueISJ_SK_SK_NS1F_6thread17LinearCombinationISJ_Li1EffLNS1K_9ScaleType4KindE0ELNS_15FloatRoundStyleE2ESJ_EENS1_15EpilogueDefaultEEEEEvvEEEEvNT_6ParamsE,@function
        .size           _ZN7cutlass13device_kernelINS_4gemm6kernel13GemmUniversalIN4cute5tupleIJiiiiEEENS1_10collective13CollectiveMmaINS1_37MainloopSm90TmaGmmaWarpSpecializedFP8ILi4ENS5_IJNS4_1CILi1EEENSA_ILi8EEESB_EEENS1_35KernelTmaWarpSpecializedCooperativeEEENS5_IJNSA_ILi256EEENSA_ILi128EEESH_EEENS_12float_e4m3_tENS5_IJlSB_lEEESJ_SK_NS4_8TiledMMAINS4_8MMA_AtomIJNS4_4SM904GMMA31MMA_64x128x32_F32E4M3E4M3_SS_TNILNSO_7ScaleInE1ELSQ_1EEEEEENS4_6LayoutINS5_IJNSA_ILi2EEESB_SB_EEENS5_IJSB_NSA_ILi0EEESW_EEEEENS5_IJNS4_10UnderscoreESZ_SZ_EEEEENS4_23SM90_TMA_LOAD_MULTICASTENS4_14ComposedLayoutINS4_7SwizzleILi3ELi4ELi3EEENS4_18smem_ptr_flag_bitsILi8EEENST_INS5_IJSC_SH_EEENS5_IJSH_SB_EEEEEEEvNS4_8identityENS4_13SM90_TMA_LOADES1B_vS1C_EENS_8epilogue10collective6detail29Sm90TmaWarpSpecializedAdapterINS1G_15DefaultEpilogueISJ_SK_SK_NS1F_6thread17LinearCombinationISJ_Li1EffLNS1K_9ScaleType4KindE0ELNS_15FloatRoundStyleE2ESJ_EENS1_15EpilogueDefaultEEEEEvvEEEEvNT_6ParamsE,(.L_x_332 - _ZN7cutlass13device_kernelINS_4gemm6kernel13GemmUniversalIN4cute5tupleIJiiiiEEENS1_10collective13CollectiveMmaINS1_37MainloopSm90TmaGmmaWarpSpecializedFP8ILi4ENS5_IJNS4_1CILi1EEENSA_ILi8EEESB_EEENS1_35KernelTmaWarpSpecializedCooperativeEEENS5_IJNSA_ILi256EEENSA_ILi128EEESH_EEENS_12float_e4m3_tENS5_IJlSB_lEEESJ_SK_NS4_8TiledMMAINS4_8MMA_AtomIJNS4_4SM904GMMA31MMA_64x128x32_F32E4M3E4M3_SS_TNILNSO_7ScaleInE1ELSQ_1EEEEEENS4_6LayoutINS5_IJNSA_ILi2EEESB_SB_EEENS5_IJSB_NSA_ILi0EEESW_EEEEENS5_IJNS4_10UnderscoreESZ_SZ_EEEEENS4_23SM90_TMA_LOAD_MULTICASTENS4_14ComposedLayoutINS4_7SwizzleILi3ELi4ELi3EEENS4_18smem_ptr_flag_bitsILi8EEENST_INS5_IJSC_SH_EEENS5_IJSH_SB_EEEEEEEvNS4_8identityENS4_13SM90_TMA_LOADES1B_vS1C_EENS_8epilogue10collective6detail29Sm90TmaWarpSpecializedAdapterINS1G_15DefaultEpilogueISJ_SK_SK_NS1F_6thread17LinearCombinationISJ_Li1EffLNS1K_9ScaleType4KindE0ELNS_15FloatRoundStyleE2ESJ_EENS1_15EpilogueDefaultEEEEEvvEEEEvNT_6ParamsE)
        .other          _ZN7cutlass13device_kernelINS_4gemm6kernel13GemmUniversalIN4cute5tupleIJiiiiEEENS1_10collective13CollectiveMmaINS1_37MainloopSm90TmaGmmaWarpSpecializedFP8ILi4ENS5_IJNS4_1CILi1EEENSA_ILi8EEESB_EEENS1_35KernelTmaWarpSpecializedCooperativeEEENS5_IJNSA_ILi256EEENSA_ILi128EEESH_EEENS_12float_e4m3_tENS5_IJlSB_lEEESJ_SK_NS4_8TiledMMAINS4_8MMA_AtomIJNS4_4SM904GMMA31MMA_64x128x32_F32E4M3E4M3_SS_TNILNSO_7ScaleInE1ELSQ_1EEEEEENS4_6LayoutINS5_IJNSA_ILi2EEESB_SB_EEENS5_IJSB_NSA_ILi0EEESW_EEEEENS5_IJNS4_10UnderscoreESZ_SZ_EEEEENS4_23SM90_TMA_LOAD_MULTICASTENS4_14ComposedLayoutINS4_7SwizzleILi3ELi4ELi3EEENS4_18smem_ptr_flag_bitsILi8EEENST_INS5_IJSC_SH_EEENS5_IJSH_SB_EEEEEEEvNS4_8identityENS4_13SM90_TMA_LOADES1B_vS1C_EENS_8epilogue10collective6detail29Sm90TmaWarpSpecializedAdapterINS1G_15DefaultEpilogueISJ_SK_SK_NS1F_6thread17LinearCombinationISJ_Li1EffLNS1K_9ScaleType4KindE0ELNS_15FloatRoundStyleE2ESJ_EENS1_15EpilogueDefaultEEEEEvvEEEEvNT_6ParamsE,@"STO_CUDA_ENTRY STV_DEFAULT"
_ZN7cutlass13device_kernelINS_4gemm6kernel13GemmUniversalIN4cute5tupleIJiiiiEEENS1_10collective13CollectiveMmaINS1_37MainloopSm90TmaGmmaWarpSpecializedFP8ILi4ENS5_IJNS4_1CILi1EEENSA_ILi8EEESB_EEENS1_35KernelTmaWarpSpecializedCooperativeEEENS5_IJNSA_ILi256EEENSA_ILi128EEESH_EEENS_12float_e4m3_tENS5_IJlSB_lEEESJ_SK_NS4_8TiledMMAINS4_8MMA_AtomIJNS4_4SM904GMMA31MMA_64x128x32_F32E4M3E4M3_SS_TNILNSO_7ScaleInE1ELSQ_1EEEEEENS4_6LayoutINS5_IJNSA_ILi2EEESB_SB_EEENS5_IJSB_NSA_ILi0EEESW_EEEEENS5_IJNS4_10UnderscoreESZ_SZ_EEEEENS4_23SM90_TMA_LOAD_MULTICASTENS4_14ComposedLayoutINS4_7SwizzleILi3ELi4ELi3EEENS4_18smem_ptr_flag_bitsILi8EEENST_INS5_IJSC_SH_EEENS5_IJSH_SB_EEEEEEEvNS4_8identityENS4_13SM90_TMA_LOADES1B_vS1C_EENS_8epilogue10collective6detail29Sm90TmaWarpSpecializedAdapterINS1G_15DefaultEpilogueISJ_SK_SK_NS1F_6thread17LinearCombinationISJ_Li1EffLNS1K_9ScaleType4KindE0ELNS_15FloatRoundStyleE2ESJ_EENS1_15EpilogueDefaultEEEEEvvEEEEvNT_6ParamsE:
[----:B------:R-:W0:Y:S02]  /*0000*/  LDC R1, c[0x0][0x28] ;  /* 0x00000a00ff017b82 */ /* 0x000e240000000800 */
[----:B0-----:R-:W-:Y:S01]  /*0010*/  VIADD R1, R1, 0xffffff08 ;  /* 0xffffff0801017836 */ /* 0x001fe20000000000 */
[----:B------:R-:W0:Y:S01]  /*0020*/  S2R R5, SR_TID.X ;  /* 0x0000000000057919 */ /* 0x000e220000002100 */
[----:B------:R-:W-:Y:S01]  /*0030*/  ELECT P0, URZ, PT ;  /* 0x00000000003f782f */ /* 0x000fe20003800000 */
[----:B------:R-:W-:Y:S01]  /*0040*/  BSSY B0, `(.L_x_0) ;  /* 0x0000015000007945 */ /* 0x000fe20003800000 */
[--C-:B0-----:R-:W-:Y:S02]  /*0050*/  SHF.R.U32.HI R0, RZ, 0x5, R5.reuse ;  /* 0x00000005ff007819 */ /* 0x101fe40000011605 */
[----:B------:R-:W-:-:S03]  /*0060*/  SHF.R.U32.HI R2, RZ, 0x7, R5 ;  /* 0x00000007ff027819 */ /* 0x000fc60000011605 */
[----:B------:R-:W0:Y:S04]  /*0070*/  SHFL.IDX PT, R3, R0, RZ, 0x1f ;  /* 0x00001fff00037589 */ /* 0x000e2800000e0000 */
[----:B------:R-:W1:Y:S01]  /*0080*/  SHFL.IDX PT, R2, R2, RZ, 0x1f ;  /* 0x00001fff02027589 */ /* 0x000e6200000e0000 */
[----:B0-----:R-:W-:Y:S02]  /*0090*/  R2UR UR4, R3 ;  /* 0x00000000030472ca */ /* 0x001fe400000e0000 */
[----:B-1----:R-:W-:-:S11]  /*00a0*/  R2UR UR6, R2 ;  /* 0x00000000020672ca */ /* 0x002fd600000e0000 */
[----:B------:R-:W-:Y:S02]  /*00b0*/  USHF.R.S32.HI UR5, URZ, 0x1f, UR4 ;  /* 0x0000001f3f057899 */ /* 0x000fe40008011404 */
[----:B------:R-:W-:Y:S02]  /*00c0*/  ISETP.NE.OR P0, PT, RZ, UR4, !P0 ;  /* 0x00000004ff007c0c */ /* 0x000fe4000c705670 */
[----:B------:R-:W-:-:S04]  /*00d0*/  ULEA.HI UR5, UR5, UR4, URZ, 0x2 ;  /* 0x0000000405057291 */ /* 0x000fc8000f8f103f */
[----:B------:R-:W-:-:S04]  /*00e0*/  ULOP3.LUT UR5, UR5, 0xfffffffc, URZ, 0xc0, !UPT ;  /* 0xfffffffc05057892 */ /* 0x000fc8000f8ec03f */
[----:B------:R-:W-:-:S03]  /*00f0*/  UIADD3 UR8, UR4, -UR5, URZ ;  /* 0x8000000504087290 */ /* 0x000fc6000fffe03f */
[----:B------:R-:W-:Y:S09]  /*0100*/  @P0 BRA `(.L_x_1) ;  /* 0x0000000000200947 */ /* 0x000ff20003800000 */
[----:B------:R-:W-:Y:S02]  /*0110*/  ULDC.64 UR4, c[0x0][0x198] ;  /* 0x0000660000047ab9 */ /* 0x000fe40000000a00 */
[----:B------:R-:W-:Y:S02]  /*0120*/  UIADD3 UR10, UP0, UR4, 0xf0, URZ ;  /* 0x000000f0040a7890 */ /* 0x000fe4000ff1e03f */
[----:B------:R-:W-:Y:S02]  /*0130*/  UIADD3 UR4, UP1, UR4, 0x1f0, URZ ;  /* 0x000001f004047890 */ /* 0x000fe4000ff3e03f */
[----:B------:R-:W-:Y:S02]  /*0140*/  UIADD3.X UR11, URZ, UR5, URZ, UP0, !UPT ;  /* 0x000000053f0b7290 */ /* 0x000fe400087fe43f */
[----:B------:R-:W-:-:S07]  /*0150*/  UIADD3.X UR5, URZ, UR5, URZ, UP1, !UPT ;  /* 0x000000053f057290 */ /* 0x000fce0008ffe43f */
[----:B------:R0:W-:Y:S02]  /*0160*/  UTMACCTL.PF [UR10] ;  /* 0x000000000a0079b9 */ /* 0x0001e40008040000 */
[----:B------:R0:W-:Y:S02]  /*0170*/  UTMACCTL.PF [UR4] ;  /* 0x00000000040079b9 */ /* 0x0001e40008040000 */
[----:B0-----:R-:W-:Y:S01]  /*0180*/  NOP ;  /* 0x0000000000007918 */ /* 0x001fe20000000000 */
.L_x_1:
[----:B------:R-:W-:Y:S05]  /*0190*/  BSYNC B0 ;  /* 0x0000000000007941 */ /* 0x000fea0003800000 */
.L_x_0:
[----:B------:R-:W0:Y:S01]  /*01a0*/  SHFL.IDX PT, R3, R0, RZ, 0x1f ;  /* 0x00001fff00037589 */ /* 0x000e2200000e0000 */
[----:B------:R-:W-:Y:S01]  /*01b0*/  UISETP.NE.AND UP0, UPT, UR8, 0x3, UPT ;  /* 0x000000030800788c */ /* 0x000fe2000bf05270 */
[----:B------:R-:W-:Y:S01]  /*01c0*/  ISETP.NE.AND P2, PT, RZ, UR6, PT ;  /* 0x00000006ff007c0c */ /* 0x000fe2000bf45270 */
[----:B------:R-:W-:Y:S02]  /*01d0*/  UIADD3 UR10, UR6, -0x1, URZ ;  /* 0xffffffff060a7890 */ /* 0x000fe4000fffe03f */
[----:B------:R-:W-:Y:S02]  /*01e0*/  UISETP.EQ.OR UP0, UPT, UR8, URZ, !UP0 ;  /* 0x0000003f0800728c */ /* 0x000fe4000c702670 */
[----:B------:R-:W-:Y:S02]  /*01f0*/  UISETP.GE.U32.AND UP1, UPT, UR10, 0x2, UPT ;  /* 0x000000020a00788c */ /* 0x000fe4000bf26070 */
[----:B------:R-:W-:-:S04]  /*0200*/  UISETP.EQ.AND UP0, UPT, UR6, URZ, UP0 ;  /* 0x0000003f0600728c */ /* 0x000fc80008702270 */
[----:B------:R-:W-:-:S04]  /*0210*/  USEL UR13, URZ, 0x1, !UP0 ;  /* 0x000000013f0d7887 */ /* 0x000fc8000c000000 */
[----:B------:R-:W-:Y:S01]  /*0220*/  USEL UR13, UR13, 0x2, UP1 ;  /* 0x000000020d0d7887 */ /* 0x000fe20008800000 */
[----:B0-----:R-:W-:-:S13]  /*0230*/  ISETP.NE.AND P0, PT, R3, RZ, PT ;  /* 0x000000ff0300720c */ /* 0x001fda0003f05270 */
[----:B------:R-:W-:Y:S05]  /*0240*/  @P0 BRA `(.L_x_2) ;  /* 0x0000000000580947 */ /* 0x000fea0003800000 */
[----:B------:R-:W0:Y:S01]  /*0250*/  S2UR UR9, SR_CgaCtaId ;  /* 0x00000000000979c3 */ /* 0x000e220000008800 */
[----:B------:R-:W-:Y:S01]  /*0260*/  UMOV UR4, 0x400 ;  /* 0x0000040000047882 */ /* 0x000fe20000000000 */
[----:B------:R-:W-:Y:S01]  /*0270*/  UMOV UR5, 0x1 ;  /* 0x0000000100057882 */ /* 0x000fe20000000000 */
[----:B------:R-:W-:Y:S01]  /*0280*/  UMOV UR6, 0x10 ;  /* 0x0000001000067882 */ /* 0x000fe20000000000 */
[----:B------:R-:W-:Y:S01]  /*0290*/  ELECT P0, URZ, PT ;  /* 0x00000000003f782f */ /* 0x000fe20003800000 */
[----:B------:R-:W-:-:S04]  /*02a0*/  UIADD3 UR6, -UR6, 0x100000, URZ ;  /* 0x0010000006067890 */ /* 0x000fc8000fffe13f */
[----:B------:R-:W-:Y:S02]  /*02b0*/  USHF.L.U32 UR7, UR6, 0xb, URZ ;  /* 0x0000000b06077899 */ /* 0x000fe4000800063f */
[----:B------:R-:W-:Y:S02]  /*02c0*/  USHF.L.U32 UR6, UR6, 0x1, URZ ;  /* 0x0000000106067899 */ /* 0x000fe4000800063f */
[----:B0-----:R-:W-:Y:S02]  /*02d0*/  ULEA UR9, UR9, UR4, 0x18 ;  /* 0x0000000409097291 */ /* 0x001fe4000f8ec03f */
[----:B------:R-:W-:-:S04]  /*02e0*/  UIADD3 UR4, -UR5, 0x100000, URZ ;  /* 0x0010000005047890 */ /* 0x000fc8000fffe13f */
[----:B------:R-:W-:Y:S02]  /*02f0*/  USHF.L.U32 UR5, UR4, 0xb, URZ ;  /* 0x0000000b04057899 */ /* 0x000fe4000800063f */
[----:B------:R-:W-:Y:S01]  /*0300*/  USHF.L.U32 UR4, UR4, 0x1, URZ ;  /* 0x0000000104047899 */ /* 0x000fe2000800063f */
[----:B------:R-:W0:Y:S11]  /*0310*/  FENCE.VIEW.ASYNC.S ;  /* 0x00000000000073c6 */ /* 0x000e360000000000 */
[----:B0-----:R0:W1:Y:S01]  /*0320*/  SYNCS.EXCH.64 URZ, [UR9], UR4 ;  /* 0x00000004093f75b2 */ /* 0x0010620008000100 */
[----:B------:R0:W2:Y:S01]  /*0330*/  SYNCS.EXCH.64 URZ, [UR9+0x20], UR6 ;  /* 0x00002006093f75b2 */ /* 0x0000a20008000100 */
[----:B------:R0:W3:Y:S01]  /*0340*/  SYNCS.EXCH.64 URZ, [UR9+0x8], UR4 ;  /* 0x00000804093f75b2 */ /* 0x0000e20008000100 */
[----:B------:R0:W4:Y:S01]  /*0350*/  SYNCS.EXCH.64 URZ, [UR9+0x28], UR6 ;  /* 0x00002806093f75b2 */ /* 0x0001220008000100 */
[----:B------:R0:W0:Y:S01]  /*0360*/  SYNCS.EXCH.64 URZ, [UR9+0x10], UR4 ;  /* 0x00001004093f75b2 */ /* 0x0000220008000100 */
[----:B------:R0:W0:Y:S01]  /*0370*/  SYNCS.EXCH.64 URZ, [UR9+0x30], UR6 ;  /* 0x00003006093f75b2 */ /* 0x0000220008000100 */
[----:B------:R0:W0:Y:S01]  /*0380*/  SYNCS.EXCH.64 URZ, [UR9+0x18], UR4 ;  /* 0x00001804093f75b2 */ /* 0x0000220008000100 */
[----:B------:R0:W0:Y:S01]  /*0390*/  SYNCS.EXCH.64 URZ, [UR9+0x38], UR6 ;  /* 0x00003806093f75b2 */ /* 0x0000220008000100 */
[----:B------:R-:W-:Y:S01]  /*03a0*/  NOP ;  /* 0x0000000000007918 */ /* 0x000fe20000000000 */
.L_x_2:
[----:B------:R-:W-:Y:S01]  /*03b0*/  SHF.R.S32.HI R4, RZ, 0x1f, R5 ;  /* 0x0000001fff047819 */ /* 0x000fe20000011405 */
[----:B------:R-:W5:Y:S01]  /*03c0*/  SHFL.IDX PT, R0, R0, RZ, 0x1f ;  /* 0x00001fff00007589 */ /* 0x000f6200000e0000 */
[----:B------:R-:W-:Y:S01]  /*03d0*/  ELECT P0, URZ, PT ;  /* 0x00000000003f782f */ /* 0x000fe20003800000 */
[----:B0-----:R-:W0:Y:S01]  /*03e0*/  S2UR UR9, SR_CTAID.X ;  /* 0x00000000000979c3 */ /* 0x001e220000002500 */
[----:B------:R-:W-:Y:S01]  /*03f0*/  LEA.HI R4, R4, R5, RZ, 0x7 ;  /* 0x0000000504047211 */ /* 0x000fe200078f38ff */
[----:B------:R-:W1:Y:S01]  /*0400*/  S2R R2, SR_CTAID.Y ;  /* 0x0000000000027919 */ /* 0x000e620000002600 */
[----:B------:R-:W-:Y:S01]  /*0410*/  SHF.R.S32.HI R6, RZ, 0x1f, R3 ;  /* 0x0000001fff067819 */ /* 0x000fe20000011403 */
[----:B------:R-:W-:Y:S01]  /*0420*/  ULDC UR4, c[0x0][0x154] ;  /* 0x0000550000047ab9 */ /* 0x000fe20000000800 */
[----:B------:R-:W-:Y:S01]  /*0430*/  LOP3.LUT R4, R4, 0xffffff80, RZ, 0xc0, !PT ;  /* 0xffffff8004047812 */ /* 0x000fe200078ec0ff */
[----:B------:R-:W-:Y:S01]  /*0440*/  NOP ;  /* 0x0000000000007918 */ /* 0x000fe20000000000 */
[----:B------:R-:W-:Y:S01]  /*0450*/  LEA.HI R6, R6, R3, RZ, 0x2 ;  /* 0x0000000306067211 */ /* 0x000fe200078f10ff */
[----:B------:R-:W2:Y:S01]  /*0460*/  LDC R11, c[0x0][0x148] ;  /* 0x00005200ff0b7b82 */ /* 0x000ea20000000800 */
[----:B------:R-:W-:Y:S01]  /*0470*/  NOP ;  /* 0x0000000000007918 */ /* 0x000fe20000000000 */
[----:B------:R-:W-:Y:S01]  /*0480*/  IMAD.IADD R4, R5, 0x1, -R4 ;  /* 0x0000000105047824 */ /* 0x000fe200078e0a04 */
[----:B------:R-:W-:-:S04]  /*0490*/  LOP3.LUT R6, R6, 0x3ffffffc, RZ, 0xc0, !PT ;  /* 0x3ffffffc06067812 */ /* 0x000fc800078ec0ff */
[----:B------:R-:W-:Y:S01]  /*04a0*/  SHF.R.S32.HI R5, RZ, 0x1f, R4 ;  /* 0x0000001fff057819 */ /* 0x000fe20000011404 */
[----:B------:R-:W-:Y:S01]  /*04b0*/  IMAD.IADD R6, R3, 0x1, -R6 ;  /* 0x0000000103067824 */ /* 0x000fe200078e0a06 */
[----:B------:R-:W3:Y:S02]  /*04c0*/  LDC R8, c[0x0][0x144] ;  /* 0x00005100ff087b82 */ /* 0x000ee40000000800 */
[----:B------:R-:W-:Y:S02]  /*04d0*/  LEA.HI R5, R5, R4, RZ, 0x3 ;  /* 0x0000000405057211 */ /* 0x000fe400078f18ff */
[----:B-----5:R-:W-:Y:S02]  /*04e0*/  ISETP.NE.OR P0, PT, R0, RZ, !P0 ;  /* 0x000000ff0000720c */ /* 0x020fe40004705670 */
[--C-:B------:R-:W-:Y:S02]  /*04f0*/  SHF.R.S32.HI R0, RZ, 0x3, R5.reuse ;  /* 0x00000003ff007819 */ /* 0x100fe40000011405 */
[----:B------:R-:W-:-:S04]  /*0500*/  SHF.R.S32.HI R5, RZ, 0x1f, R5 ;  /* 0x0000001fff057819 */ /* 0x000fc80000011405 */
[----:B------:R-:W-:-:S04]  /*0510*/  LEA.HI R5, R5, R0, RZ, 0x2 ;  /* 0x0000000005057211 */ /* 0x000fc800078f10ff */
[----:B------:R-:W-:Y:S01]  /*0520*/  LOP3.LUT R5, R5, 0xfffffffc, RZ, 0xc0, !PT ;  /* 0xfffffffc05057812 */ /* 0x000fe200078ec0ff */
[----:B------:R-:W-:Y:S01]  /*0530*/  VOTEU.ALL UP0, P0 ;  /* 0x00000000003f7886 */ /* 0x000fe20000000000 */
[----:B-1----:R-:W-:Y:S01]  /*0540*/  I2FP.F32.U32 R7, R2 ;  /* 0x0000000200077245 */ /* 0x002fe20000201000 */
[----:B------:R-:W-:Y:S02]  /*0550*/  VOTEU.ALL UP1, P0 ;  /* 0x00000000003f7886 */ /* 0x000fe40000020000 */
[----:B------:R-:W-:Y:S01]  /*0560*/  IMAD.IADD R5, R0, 0x1, -R5 ;  /* 0x0000000100057824 */ /* 0x000fe200078e0a05 */
[----:B------:R-:W1:Y:S01]  /*0570*/  @!UP0 S2UR UR7, SR_CgaCtaId ;  /* 0x00000000000789c3 */ /* 0x000e620000008800 */
[----:B0-----:R-:W-:Y:S01]  /*0580*/  I2FP.F32.U32 R0, UR9 ;  /* 0x0000000900007c45 */ /* 0x001fe20008201000 */
[----:B------:R-:W-:Y:S01]  /*0590*/  FMUL R9, R7, UR4 ;  /* 0x0000000407097c20 */ /* 0x000fe20008400000 */
[----:B------:R-:W-:Y:S01]  /*05a0*/  IMAD R5, R6, 0x4, R5 ;  /* 0x0000000406057824 */ /* 0x000fe200078e0205 */
[----:B------:R-:W-:Y:S01]  /*05b0*/  ULDC UR4, c[0x0][0x150] ;  /* 0x0000540000047ab9 */ /* 0x000fe20000000800 */
[----:B------:R-:W-:Y:S01]  /*05c0*/  @!UP0 UMOV UR6, 0x400 ;  /* 0x0000040000068882 */ /* 0x000fe20000000000 */
[----:B------:R-:W-:Y:S01]  /*05d0*/  FMUL R7, R0, UR4 ;  /* 0x0000000400077c20 */ /* 0x000fe20008400000 */
[----:B------:R-:W-:Y:S01]  /*05e0*/  IMAD.SHL.U32 R0, R5, 0x4, RZ ;  /* 0x0000000405007824 */ /* 0x000fe200078e00ff */
[----:B------:R-:W0:Y:S01]  /*05f0*/  LDC R6, c[0x0][0x140] ;  /* 0x00005000ff067b82 */ /* 0x000e220000000800 */
[----:B------:R-:W5:Y:S01]  /*0600*/  F2I.U32.TRUNC.NTZ R9, R9 ;  /* 0x0000000900097305 */ /* 0x000f62000020f000 */
[----:B------:R-:W-:-:S02]  /*0610*/  UMOV UR4, 0x20 ;  /* 0x0000002000047882 */ /* 0x000fc40000000000 */
[----:B------:R-:W-:Y:S01]  /*0620*/  LOP3.LUT R10, R5, 0xc, R0, 0x78, !PT ;  /* 0x0000000c050a7812 */ /* 0x000fe200078e7800 */
[----:B------:R-:W-:-:S04]  /*0630*/  @!UP0 UIADD3 UR4, -UR4, 0x100000, URZ ;  /* 0x0010000004048890 */ /* 0x000fc8000fffe13f */
[----:B------:R-:W-:Y:S02]  /*0640*/  @!UP0 USHF.L.U32 UR5, UR4, 0xb, URZ ;  /* 0x0000000b04058899 */ /* 0x000fe4000800063f */
[----:B------:R-:W-:Y:S01]  /*0650*/  @!UP0 USHF.L.U32 UR4, UR4, 0x1, URZ ;  /* 0x0000000104048899 */ /* 0x000fe2000800063f */
[----:B------:R-:W4:Y:S01]  /*0660*/  F2I.U32.TRUNC.NTZ R7, R7 ;  /* 0x0000000700077305 */ /* 0x000f22000020f000 */
[----:B------:R0:W-:Y:S01]  /*0670*/  STL [R1+0x70], R10 ;  /* 0x0000700a01007387 */ /* 0x0001e20000100800 */
[----:B-----5:R-:W-:Y:S01]  /*0680*/  IMAD.MOV R12, RZ, RZ, -R9 ;  /* 0x000000ffff0c7224 */ /* 0x020fe200078e0a09 */
[----:B-1----:R-:W-:Y:S01]  /*0690*/  @!UP0 ULEA UR6, UR7, UR6, 0x18 ;  /* 0x0000000607068291 */ /* 0x002fe2000f8ec03f */
[----:B------:R-:W-:Y:S02]  /*06a0*/  VOTEU.ALL UP0, P0 ;  /* 0x00000000003f7886 */ /* 0x000fe40000000000 */
[----:B--2---:R-:W-:Y:S01]  /*06b0*/  IMAD R5, R11, R12, R2 ;  /* 0x0000000c0b057224 */ /* 0x004fe200078e0202 */
[----:B------:R-:W-:-:S02]  /*06c0*/  LOP3.LUT P0, RZ, R4, 0x7, RZ, 0xc0, !PT ;  /* 0x0000000704ff7812 */ /* 0x000fc4000780c0ff */
[----:B0-----:R-:W-:Y:S01]  /*06d0*/  ISETP.EQ.U32.AND P3, PT, R6, 0x1, PT ;  /* 0x000000010600780c */ /* 0x001fe20003f62070 */
[----:B----4-:R-:W-:Y:S01]  /*06e0*/  IMAD.MOV R7, RZ, RZ, -R7 ;  /* 0x000000ffff077224 */ /* 0x010fe200078e0a07 */
[----:B------:R-:W-:Y:S02]  /*06f0*/  ISETP.NE.AND P1, PT, R5, R10, PT ;  /* 0x0000000a0500720c */ /* 0x000fe40003f25270 */
[----:B------:R-:W-:Y:S01]  /*0700*/  ISETP.LT.U32.AND P0, PT, R10, 0x8, !P0 ;  /* 0x000000080a00780c */ /* 0x000fe20004701070 */
[----:B---3--:R-:W-:Y:S01]  /*0710*/  IMAD R0, R8, R7, UR9 ;  /* 0x0000000908007e24 */ /* 0x008fe2000f8e0207 */
[----:B------:R-:W0:Y:S02]  /*0720*/  FENCE.VIEW.ASYNC.S ;  /* 0x00000000000073c6 */ /* 0x000e240000000000 */
[----:B0-----:R0:W1:Y:S02]  /*0730*/  @!UP0 SYNCS.EXCH.64 URZ, [UR6+0x50], UR4 ;  /* 0x00005004063f85b2 */ /* 0x0010640008000100 */
[----:B------:R-:W-:-:S04]  /*0740*/  ISETP.EQ.OR P1, PT, R0, RZ, !P1 ;  /* 0x000000ff0000720c */ /* 0x000fc80004f22670 */
[----:B------:R-:W-:Y:S01]  /*0750*/  PLOP3.LUT P0, PT, P0, P1, PT, 0x80, 0x0 ;  /* 0x000000000000781c */ /* 0x000fe20000703070 */
[----:B------:R0:W2:Y:S01]  /*0760*/  @!UP1 SYNCS.EXCH.64 URZ, [UR6+0x58], UR4 ;  /* 0x00005804063f95b2 */ /* 0x0000a20008000100 */
[----:B------:R-:W-:Y:S01]  /*0770*/  NOP ;  /* 0x0000000000007918 */ /* 0x000fe20000000000 */
[----:B------:R-:W-:Y:S10]  /*0780*/  @!P3 BRA `(.L_x_3) ;  /* 0x000000000008b947 */ /* 0x000ff40003800000 */
[----:B-12---:R-:W-:Y:S01]  /*0790*/  UCGABAR_ARV ;  /* 0x00000000000079c7 */ /* 0x006fe20008000000 */
[----:B------:R-:W-:Y:S05]  /*07a0*/  BRA `(.L_x_4) ;  /* 0x0000000000047947 */ /* 0x000fea0003800000 */
.L_x_3:
[----:B-12---:R-:W-:Y:S01]  /*07b0*/  NOP ;  /* 0x0000000000007918 */ /* 0x006fe20000000000 */
.L_x_4:
[----:B------:R-:W1:Y:S01]  /*07c0*/  LDC R3, c[0x0][0x65c] ;  /* 0x00019700ff037b82 */ /* 0x000e620000000800 */
[----:B------:R-:W-:Y:S02]  /*07d0*/  IMAD.U32 R4, RZ, RZ, UR9 ;  /* 0x00000009ff047e24 */ /* 0x000fe4000f8e00ff */
[----:B------:R-:W-:Y:S01]  /*07e0*/  IMAD.MOV.U32 R5, RZ, RZ, RZ ;  /* 0x000000ffff057224 */ /* 0x000fe200078e00ff */
[----:B-1----:R-:W-:-:S13]  /*07f0*/  ISETP.NE.AND P4, PT, R3, 0x1, PT ;  /* 0x000000010300780c */ /* 0x002fda0003f85270 */
[----:B------:R-:W1:Y:S01]  /*0800*/  @P4 LDC R7, c[0x0][0x10] ;  /* 0x00000400ff074b82 */ /* 0x000e620000000800 */
[----:B------:R-:W-:Y:S02]  /*0810*/  @P4 IMAD.MOV.U32 R3, RZ, RZ, RZ ;  /* 0x000000ffff034224 */ /* 0x000fe400078e00ff */
[----:B------:R-:W-:-:S05]  /*0820*/  @P4 IMAD.MOV.U32 R13, RZ, RZ, RZ ;  /* 0x000000ffff0d4224 */ /* 0x000fca00078e00ff */
[----:B------:R-:W2:Y:S01]  /*0830*/  @!P4 LDC R9, c[0x0][0xc] ;  /* 0x00000300ff09cb82 */ /* 0x000ea20000000800 */
[----:B-1----:R-:W-:-:S04]  /*0840*/  @P4 IMAD.WIDE.U32 R6, R7, UR9, R2 ;  /* 0x0000000907064c25 */ /* 0x002fc8000f8e0002 */
[----:B------:R-:W-:Y:S02]  /*0850*/  @P4 IMAD.MOV.U32 R19, RZ, RZ, R6 ;  /* 0x000000ffff134224 */ /* 0x000fe400078e0006 */
[----:B------:R-:W-:Y:S02]  /*0860*/  @P4 IMAD.IADD R23, R7, 0x1, R13 ;  /* 0x0000000107174824 */ /* 0x000fe400078e020d */
[----:B--2---:R-:W-:-:S04]  /*0870*/  @!P4 IMAD.WIDE.U32 R4, R2, R9, R4 ;  /* 0x000000090204c225 */ /* 0x004fc800078e0004 */
[----:B------:R-:W-:Y:S02]  /*0880*/  @!P4 IMAD.MOV.U32 R19, RZ, RZ, R4 ;  /* 0x000000ffff13c224 */ /* 0x000fe400078e0004 */
[----:B------:R-:W-:-:S03]  /*0890*/  @!P4 IMAD.MOV.U32 R23, RZ, RZ, R5 ;  /* 0x000000ffff17c224 */ /* 0x000fc600078e0005 */
[----:B------:R1:W-:Y:S04]  /*08a0*/  STL [R1+0x78], R19 ;  /* 0x0000781301007387 */ /* 0x0003e80000100800 */
[----:B------:R1:W-:Y:S01]  /*08b0*/  STL [R1+0x74], R23 ;  /* 0x0000741701007387 */ /* 0x0003e20000100800 */
[----:B------:R-:W-:Y:S05]  /*08c0*/  @!P3 BRA `(.L_x_5) ;  /* 0x00000000000cb947 */ /* 0x000fea0003800000 */
[----:B------:R-:W-:Y:S01]  /*08d0*/  UCGABAR_WAIT ;  /* 0x0000000000007dc7 */ /* 0x000fe20008000000 */
[----:B------:R-:W-:Y:S01]  /*08e0*/  CCTL.IVALL ;  /* 0x00000000ff00798f */ /* 0x000fe20002000000 */
[----:B------:R-:W-:Y:S05]  /*08f0*/  BRA `(.L_x_6) ;  /* 0x0000000000047947 */ /* 0x000fea0003800000 */
.L_x_5:
[----:B------:R-:W-:Y:S06]  /*0900*/  BAR.SYNC.DEFER_BLOCKING 0x0 ;  /* 0x0000000000007b1d */ /* 0x000fec0000010000 */
.L_x_6:
[----:B------:R-:W-:Y:S05]  /*0910*/  @!P2 BRA `(.L_x_7) ;  /* 0x000000e40078a947 */ /* 0x000fea0003800000 */
[----:B------:R-:W-:-:S06]  /*0920*/  UISETP.GT.U32.AND UP0, UPT, UR10, 0x1, UPT ;  /* 0x000000010a00788c */ /* 0x000fcc000bf04070 */
[----:B------:R-:W-:-:S13]  /*0930*/  PLOP3.LUT P1, PT, PT, PT, UP0, 0x80, 0x0 ;  /* 0x000000000000781c */ /* 0x000fda0003f2f008 */
[----:B0-----:R-:W-:Y:S05]  /*0940*/  @P1 EXIT ;  /* 0x000000000000194d */ /* 0x001fea0003800000 */
[----:B------:R-:W-:Y:S01]  /*0950*/  IMAD.MOV.U32 R6, RZ, RZ, -0x1 ;  /* 0xffffffffff067424 */ /* 0x000fe200078e00ff */
[----:B------:R-:W-:Y:S01]  /*0960*/  ULDC.64 UR4, c[0x0][0x650] ;  /* 0x0001940000047ab9 */ /* 0x000fe20000000a00 */
[----:B------:R-:W-:Y:S01]  /*0970*/  IMAD.MOV.U32 R5, RZ, RZ, -0x1 ;  /* 0xffffffffff057424 */ /* 0x000fe200078e00ff */
[----:B------:R-:W-:Y:S01]  /*0980*/  ISETP.GE.U32.AND P1, PT, R19, UR4, PT ;  /* 0x0000000413007c0c */ /* 0x000fe2000bf26070 */
[----:B------:R-:W-:Y:S01]  /*0990*/  UMOV UR12, 0xffffffff ;  /* 0xffffffff000c7882 */ /* 0x000fe20000000000 */
[----:B------:R0:W-:Y:S01]  /*09a0*/  STL [R1+0x80], R6 ;  /* 0x0000800601007387 */ /* 0x0001e20000100800 */
[----:B------:R-:W-:Y:S02]  /*09b0*/  PRMT R4, RZ, 0x7610, R4 ;  /* 0x00007610ff047816 */ /* 0x000fe40000000004 */
[----:B------:R-:W-:Y:S01]  /*09c0*/  ISETP.GE.U32.AND.EX P1, PT, R23, UR5, PT, P1 ;  /* 0x0000000517007c0c */ /* 0x000fe2000bf26110 */
[----:B------:R0:W-:-:S12]  /*09d0*/  STL [R1+0x7c], R5 ;  /* 0x00007c0501007387 */ /* 0x0001d80000100800 */
[----:B0-----:R-:W-:Y:S05]  /*09e0*/  @P1 BRA `(.L_x_8) ;  /* 0x0000000400381947 */ /* 0x001fea0003800000 */
[----:B------:R-:W0:Y:S01]  /*09f0*/  LDC.64 R14, c[0x0][0x628] ;  /* 0x00018a00ff0e7b82 */ /* 0x000e220000000a00 */
[----:B------:R-:W-:Y:S02]  /*0a00*/  IMAD.MOV.U32 R4, RZ, RZ, R19 ;  /* 0x000000ffff047224 */ /* 0x000fe400078e0013 */
[----:B------:R-:W-:-:S05]  /*0a10*/  IMAD.MOV.U32 R5, RZ, RZ, R23 ;  /* 0x000000ffff057224 */ /* 0x000fca00078e0017 */
[----:B------:R-:W2:Y:S08]  /*0a20*/  LDC R10, c[0x0][0x630] ;  /* 0x00018c00ff0a7b82 */ /* 0x000eb00000000800 */
[----:B------:R-:W3:Y:S01]  /*0a30*/  LDC.64 R16, c[0x0][0x620] ;  /* 0x00018800ff107b82 */ /* 0x000ee20000000a00 */
[----:B0-----:R-:W-:-:S04]  /*0a40*/  ISETP.NE.U32.AND P1, PT, R14, RZ, PT ;  /* 0x000000ff0e00720c */ /* 0x001fc80003f25070 */
[----:B------:R-:W-:-:S13]  /*0a50*/  ISETP.NE.AND.EX P1, PT, R15, RZ, PT, P1 ;  /* 0x000000ff0f00720c */ /* 0x000fda0003f25310 */
[----:B--23--:R-:W-:Y:S05]  /*0a60*/  @!P1 BRA `(.L_x_9) ;  /* 0x0000000000289947 */ /* 0x00cfea0003800000 */
[----:B------:R-:W0:Y:S02]  /*0a70*/  LDC R9, c[0x0][0x634] ;  /* 0x00018d00ff097b82 */ /* 0x000e240000000800 */
[----:B0-----:R-:W-:-:S05]  /*0a80*/  IADD3 R9, P1, R19, R9, RZ ;  /* 0x0000000913097210 */ /* 0x001fca0007f3e0ff */
[----:B------:R-:W-:-:S04]  /*0a90*/  IMAD.X R13, RZ, RZ, R23, P1 ;  /* 0x000000ffff0d7224 */ /* 0x000fc800008e0617 */
[----:B------:R-:W-:-:S04]  /*0aa0*/  IMAD.WIDE.U32 R4, R13, R14, RZ ;  /* 0x0000000e0d047225 */ /* 0x000fc800078e00ff */
[----:B------:R-:W-:-:S04]  /*0ab0*/  IMAD.WIDE.U32 R6, P1, R9, R15, R4 ;  /* 0x0000000f09067225 */ /* 0x000fc80007820004 */
[----:B------:R-:W-:-:S04]  /*0ac0*/  IMAD.WIDE.U32 R4, R9, R14, RZ ;  /* 0x0000000e09047225 */ /* 0x000fc800078e00ff */
[----:B------:R-:W-:Y:S01]  /*0ad0*/  IMAD.X R9, RZ, RZ, RZ, P1 ;  /* 0x000000ffff097224 */ /* 0x000fe200008e06ff */
[----:B------:R-:W-:Y:S01]  /*0ae0*/  IADD3 RZ, P1, R5, R6, RZ ;  /* 0x0000000605ff7210 */ /* 0x000fe20007f3e0ff */
[----:B------:R-:W-:-:S04]  /*0af0*/  IMAD.MOV.U32 R8, RZ, RZ, R7 ;  /* 0x000000ffff087224 */ /* 0x000fc800078e0007 */
[----:B------:R-:W-:-:S08]  /*0b00*/  IMAD.WIDE.U32.X R4, R13, R15, R8, P1 ;  /* 0x0000000f0d047225 */ /* 0x000fd000008e0408 */
.L_x_9:
[----:B------:R-:W0:Y:S01]  /*0b10*/  LDC.64 R20, c[0x0][0x640] ;  /* 0x00019000ff147b82 */ /* 0x000e220000000a00 */
[-C--:B------:R-:W-:Y:S01]  /*0b20*/  SHF.R.U64 R22, R4, R10.reuse, R5 ;  /* 0x0000000a04167219 */ /* 0x080fe20000001205 */
[----:B------:R-:W-:Y:S01]  /*0b30*/  IMAD.MOV.U32 R4, RZ, RZ, R19 ;  /* 0x000000ffff047224 */ /* 0x000fe200078e0013 */
[----:B------:R-:W-:Y:S01]  /*0b40*/  SHF.R.U32.HI R3, RZ, R10, R5 ;  /* 0x0000000aff037219 */ /* 0x000fe20000011605 */
[----:B------:R-:W-:Y:S01]  /*0b50*/  IMAD.MOV.U32 R5, RZ, RZ, R23 ;  /* 0x000000ffff057224 */ /* 0x000fe200078e0017 */
[----:B------:R-:W-:Y:S01]  /*0b60*/  IADD3 R7, P1, RZ, -R22, RZ ;  /* 0x80000016ff077210 */ /* 0x000fe20007f3e0ff */
[----:B-1----:R-:W-:Y:S02]  /*0b70*/  IMAD R23, R11, R12, R2 ;  /* 0x0000000c0b177224 */ /* 0x002fe400078e0202 */
[----:B------:R-:W1:Y:S01]  /*0b80*/  LDC R8, c[0x0][0x618] ;  /* 0x00018600ff087b82 */ /* 0x000e620000000800 */
[----:B------:R-:W-:Y:S02]  /*0b90*/  IMAD.MOV.U32 R11, RZ, RZ, 0x1 ;  /* 0x00000001ff0b7424 */ /* 0x000fe400078e00ff */
[----:B------:R-:W-:-:S02]  /*0ba0*/  IMAD.X R3, RZ, RZ, ~R3, P1 ;  /* 0x000000ffff037224 */ /* 0x000fc400008e0e03 */
[----:B------:R-:W-:-:S03]  /*0bb0*/  IMAD.WIDE.U32 R4, R7, R16, R4 ;  /* 0x0000001007047225 */ /* 0x000fc600078e0004 */
[----:B------:R-:W2:Y:S01]  /*0bc0*/  LDC R14, c[0x0][0x608] ;  /* 0x00018200ff0e7b82 */ /* 0x000ea20000000800 */
[----:B------:R-:W-:-:S04]  /*0bd0*/  IMAD R6, R3, R16, RZ ;  /* 0x0000001003067224 */ /* 0x000fc800078e02ff */
[----:B------:R-:W-:-:S03]  /*0be0*/  IMAD R3, R7, R17, R6 ;  /* 0x0000001107037224 */ /* 0x000fc600078e0206 */
[----:B------:R-:W3:Y:S01]  /*0bf0*/  LDC R18, c[0x0][0x658] ;  /* 0x00019600ff127b82 */ /* 0x000ee20000000800 */
[----:B------:R-:W-:Y:S01]  /*0c00*/  IMAD.IADD R3, R5, 0x1, R3 ;  /* 0x0000000105037824 */ /* 0x000fe200078e0203 */
[----:B0-----:R-:W-:Y:S01]  /*0c10*/  ISETP.NE.U32.AND P1, PT, R20, RZ, PT ;  /* 0x000000ff1400720c */ /* 0x001fe20003f25070 */
[----:B------:R-:W-:-:S03]  /*0c20*/  IMAD.MOV.U32 R5, RZ, RZ, -0x1 ;  /* 0xffffffffff057424 */ /* 0x000fc600078e00ff */
[----:B------:R-:W-:Y:S02]  /*0c30*/  ISETP.NE.AND.EX P1, PT, R21, RZ, PT, P1 ;  /* 0x000000ff1500720c */ /* 0x000fe40003f25310 */
[----:B------:R-:W0:Y:S01]  /*0c40*/  LDC R13, c[0x0][0x600] ;  /* 0x00018000ff0d7b82 */ /* 0x000e220000000800 */
[-CC-:B-1----:R-:W-:Y:S02]  /*0c50*/  SHF.R.U64 R10, R4, R8.reuse, R3.reuse ;  /* 0x00000008040a7219 */ /* 0x182fe40000001203 */
[----:B------:R-:W-:-:S05]  /*0c60*/  SHF.R.U32.HI R3, RZ, R8, R3 ;  /* 0x00000008ff037219 */ /* 0x000fca0000011603 */
[----:B------:R-:W1:Y:S01]  /*0c70*/  LDC R15, c[0x0][0x648] ;  /* 0x00019200ff0f7b82 */ /* 0x000e620000000800 */
[-CC-:B--2---:R-:W-:Y:S02]  /*0c80*/  SHF.R.U64 R19, R10, R14.reuse, R3.reuse ;  /* 0x0000000e0a137219 */ /* 0x184fe40000001203 */
[----:B------:R-:W-:-:S05]  /*0c90*/  SHF.R.U32.HI R3, RZ, R14, R3 ;  /* 0x0000000eff037219 */ /* 0x000fca0000011603 */
[----:B------:R-:W2:Y:S01]  /*0ca0*/  LDC R17, c[0x0][0x638] ;  /* 0x00018e00ff117b82 */ /* 0x000ea20000000800 */
[-C--:B---3--:R-:W-:Y:S02]  /*0cb0*/  SHF.L.U32 R2, R5, R18.reuse, RZ ;  /* 0x0000001205027219 */ /* 0x088fe400000006ff */
[--C-:B------:R-:W-:Y:S02]  /*0cc0*/  SHF.R.U64 R12, R19, R18, R3.reuse ;  /* 0x00000012130c7219 */ /* 0x100fe40000001203 */
[----:B------:R-:W-:Y:S02]  /*0cd0*/  LOP3.LUT R8, RZ, R2, RZ, 0x33, !PT ;  /* 0x00000002ff087212 */ /* 0x000fe400078e33ff */
[----:B------:R-:W-:Y:S01]  /*0ce0*/  SHF.R.U32.HI R3, RZ, R18, R3 ;  /* 0x00000012ff037219 */ /* 0x000fe20000011603 */
[----:B------:R-:W3:Y:S01]  /*0cf0*/  LDC R16, c[0x0][0x610] ;  /* 0x00018400ff107b82 */ /* 0x000ee20000000800 */
[----:B------:R-:W-:Y:S01]  /*0d00*/  IMAD.MOV.U32 R2, RZ, RZ, R12 ;  /* 0x000000ffff027224 */ /* 0x000fe200078e000c */
[----:B------:R-:W-:Y:S06]  /*0d10*/  @!P1 BRA `(.L_x_10) ;  /* 0x0000000000289947 */ /* 0x000fec0003800000 */
[----:B------:R-:W4:Y:S02]  /*0d20*/  LDC R7, c[0x0][0x64c] ;  /* 0x00019300ff077b82 */ /* 0x000f240000000800 */
[----:B----4-:R-:W-:-:S05]  /*0d30*/  IADD3 R7, P1, R12, R7, RZ ;  /* 0x000000070c077210 */ /* 0x010fca0007f3e0ff */
        /* <DEDUP_REMOVED lines=8> */
.L_x_10:
[----:B-1----:R-:W-:Y:S01]  /*0dc0*/  SHF.R.U64 R4, R2, R15, R3 ;  /* 0x0000000f02047219 */ /* 0x002fe20000001203 */
[----:B0-----:R-:W-:Y:S01]  /*0dd0*/  VIADD R5, R13, 0xffffffff ;  /* 0xffffffff0d057836 */ /* 0x001fe20000000000 */
[----:B------:R-:W-:Y:S02]  /*0de0*/  SHF.L.U32 R2, R11, R18, RZ ;  /* 0x000000120b027219 */ /* 0x000fe400000006ff */
[----:B------:R-:W-:Y:S01]  /*0df0*/  LOP3.LUT R3, R19, R8, RZ, 0xc0, !PT ;  /* 0x0000000813037212 */ /* 0x000fe200078ec0ff */
[----:B------:R-:W-:Y:S01]  /*0e00*/  IMAD.MOV R6, RZ, RZ, -R4 ;  /* 0x000000ffff067224 */ /* 0x000fe200078e0a04 */
[----:B------:R-:W-:Y:S02]  /*0e10*/  SEL R0, R0, R23, !P4 ;  /* 0x0000001700007207 */ /* 0x000fe40006000000 */
[----:B------:R-:W-:Y:S01]  /*0e20*/  LOP3.LUT R5, R10, R5, RZ, 0xc0, !PT ;  /* 0x000000050a057212 */ /* 0x000fe200078ec0ff */
[----:B------:R-:W-:Y:S01]  /*0e30*/  IMAD R3, R2, R4, R3 ;  /* 0x0000000402037224 */ /* 0x000fe200078e0203 */
[----:B------:R-:W-:Y:S01]  /*0e40*/  R2UR UR12, R22 ;  /* 0x00000000160c72ca */ /* 0x000fe200000e0000 */
[----:B--2---:R-:W-:-:S02]  /*0e50*/  IMAD R2, R6, R17, R12 ;  /* 0x0000001106027224 */ /* 0x004fc400078e020c */
[----:B---3--:R-:W-:Y:S02]  /*0e60*/  IMAD R0, R3, R16, R0 ;  /* 0x0000001003007224 */ /* 0x008fe400078e0200 */
[----:B------:R-:W-:Y:S02]  /*0e70*/  IMAD R3, R2, R13, R5 ;  /* 0x0000000d02037224 */ /* 0x000fe400078e0205 */
[----:B------:R-:W-:-:S03]  /*0e80*/  IMAD.MOV.U32 R4, RZ, RZ, 0x1 ;  /* 0x00000001ff047424 */ /* 0x000fc600078e00ff */
[----:B------:R-:W-:Y:S02]  /*0e90*/  SEL R2, R3, R0, !P4 ;  /* 0x0000000003027207 */ /* 0x000fe40006000000 */
[----:B------:R-:W-:-:S03]  /*0ea0*/  SEL R0, R0, R3, !P4 ;  /* 0x0000000300007207 */ /* 0x000fc60006000000 */
[----:B------:R0:W-:Y:S04]  /*0eb0*/  STL [R1+0x7c], R2 ;  /* 0x00007c0201007387 */ /* 0x0001e80000100800 */
[----:B------:R0:W-:Y:S02]  /*0ec0*/  STL [R1+0x80], R0 ;  /* 0x0000800001007387 */ /* 0x0001e40000100800 */
.L_x_8:
[----:B------:R-:W-:-:S08]  /*0ed0*/  NOP ;  /* 0x0000000000007918 */ /* 0x000fd00000000000 */
[----:B------:R-:W2:Y:S02]  /*0ee0*/  USETMAXREG.TRY_ALLOC.CTAPOOL UP0, 0xe8 ;  /* 0x000000e8000079c8 */ /* 0x000ea40008000600 */
[----:B--2---:R-:W-:-:S13]  /*0ef0*/  PLOP3.LUT P1, PT, PT, PT, UP0, 0x80, 0x0 ;  /* 0x000000000000781c */ /* 0x004fda0003f2f008 */
[----:B------:R-:W-:Y:S05]  /*0f00*/  @!P1 BRA `(.L_x_8) ;  /* 0xfffffffc00f09947 */ /* 0x000fea000383ffff */
[----:B------:R-:W-:Y:S01]  /*0f10*/  ULDC.64 UR4, c[0x0][0x598] ;  /* 0x0001660000047ab9 */ /* 0x000fe20000000a00 */
[----:B------:R-:W-:Y:S01]  /*0f20*/  ULDC.64 UR14, c[0x0][0x208] ;  /* 0x00008200000e7ab9 */ /* 0x000fe20000000a00 */
[----:B------:R-:W-:-:S04]  /*0f30*/  ISETP.NE.U32.AND P1, PT, RZ, UR4, PT ;  /* 0x00000004ff007c0c */ /* 0x000fc8000bf25070 */
[----:B------:R-:W-:-:S13]  /*0f40*/  ISETP.NE.AND.EX P1, PT, RZ, UR5, PT, P1 ;  /* 0x00000005ff007c0c */ /* 0x000fda000bf25310 */
[----:B------:R-:W-:Y:S05]  /*0f50*/  @!P1 BRA `(.L_x_11) ;  /* 0x0000000000209947 */ /* 0x000fea0003800000 */
[----:B0-----:R-:W0:Y:S02]  /*0f60*/  LDC.64 R2, c[0x0][0x598] ;  /* 0x00016600ff027b82 */ /* 0x001e240000000a00 */
[----:B0-----:R-:W2:Y:S02]  /*0f70*/  LDG.E.64 R2, desc[UR14][R2.64] ;  /* 0x0000000e02027981 */ /* 0x001ea4000c1e1b00 */
[----:B--2---:R-:W-:-:S04]  /*0f80*/  ISETP.NE.U32.AND P1, PT, R2, RZ, PT ;  /* 0x000000ff0200720c */ /* 0x004fc80003f25070 */
[----:B------:R-:W-:-:S13]  /*0f90*/  ISETP.NE.AND.EX P1, PT, R3, RZ, PT, P1 ;  /* 0x000000ff0300720c */ /* 0x000fda0003f25310 */
[----:B------:R-:W-:Y:S05]  /*0fa0*/  @!P1 BRA `(.L_x_11) ;  /* 0x00000000000c9947 */ /* 0x000fea0003800000 */
[----:B------:R-:W2:Y:S02]  /*0fb0*/  LD.E R2, desc[UR14][R2.64] ;  /* 0x0000000e02027980 */ /* 0x000ea4000c101900 */
[----:B--2---:R-:W-:Y:S01]  /*0fc0*/  R2UR UR20, R2 ;  /* 0x00000000021472ca */ /* 0x004fe200000e0000 */
[----:B------:R-:W-:-:S14]  /*0fd0*/  BRA `(.L_x_12) ;  /* 0x0000000000247947 */ /* 0x000fdc0003800000 */
.L_x_11:
[----:B------:R-:W-:Y:S02]  /*0fe0*/  ULDC.64 UR4, c[0x0][0x588] ;  /* 0x0001620000047ab9 */ /* 0x000fe40000000a00 */
[----:B------:R-:W-:-:S04]  /*0ff0*/  ISETP.NE.U32.AND P1, PT, RZ, UR4, PT ;  /* 0x00000004ff007c0c */ /* 0x000fc8000bf25070 */
[----:B------:R-:W-:-:S13]  /*1000*/  ISETP.NE.AND.EX P1, PT, RZ, UR5, PT, P1 ;  /* 0x00000005ff007c0c */ /* 0x000fda000bf25310 */
[----:B------:R-:W-:Y:S05]  /*1010*/  @!P1 BRA `(.L_x_13) ;  /* 0x0000000000109947 */ /* 0x000fea0003800000 */
[----:B0-----:R-:W0:Y:S02]  /*1020*/  LDC.64 R2, c[0x0][0x588] ;  /* 0x00016200ff027b82 */ /* 0x001e240000000a00 */
[----:B0-----:R-:W2:Y:S02]  /*1030*/  LDG.E R2, desc[UR14][R2.64] ;  /* 0x0000000e02027981 */ /* 0x001ea4000c1e1900 */
[----:B--2---:R-:W-:Y:S01]  /*1040*/  R2UR UR20, R2 ;  /* 0x00000000021472ca */ /* 0x004fe200000e0000 */
[----:B------:R-:W-:-:S14]  /*1050*/  BRA `(.L_x_12) ;  /* 0x0000000000047947 */ /* 0x000fdc0003800000 */
.L_x_13:
[----:B------:R-:W-:-:S05]  /*1060*/  ULDC UR20, c[0x0][0x580] ;  /* 0x0001600000147ab9 */ /* 0x000fca0000000800 */
.L_x_12:
[----:B------:R-:W-:Y:S02]  /*1070*/  ULDC.64 UR4, c[0x0][0x5a0] ;  /* 0x0001680000047ab9 */ /* 0x000fe40000000a00 */
        /* <DEDUP_REMOVED lines=11> */
.L_x_14:
        /* <DEDUP_REMOVED lines=8> */
.L_x_16:
[----:B------:R-:W-:-:S05]  /*11b0*/  ULDC UR21, c[0x0][0x584] ;  /* 0x0001610000157ab9 */ /* 0x000fca0000000800 */
.L_x_15:
[----:B------:R-:W-:-:S13]  /*11c0*/  LOP3.LUT P1, RZ, R4, 0xff, RZ, 0xc0, !PT ;  /* 0x000000ff04ff7812 */ /* 0x000fda000782c0ff */
[----:B------:R-:W-:Y:S05]  /*11d0*/  @!P1 EXIT ;  /* 0x000000000000994d */ /* 0x000fea0003800000 */
[----:B------:R-:W-:Y:S01]  /*11e0*/  ULDC UR4, c[0x0][0x28c] ;  /* 0x0000a30000047ab9 */ /* 0x000fe20000000800 */
[----:B------:R-:W-:Y:S02]  /*11f0*/  ULOP3.LUT UR22, UR13, 0x1, URZ, 0xfc, !UPT ;  /* 0x000000010d167892 */ /* 0x000fe4000f8efc3f */
[----:B------:R-:W-:-:S04]  /*1200*/  UIADD3 UR4, UR4, 0x7f, URZ ;  /* 0x0000007f04047890 */ /* 0x000fc8000fffe03f */
[----:B------:R-:W-:-:S04]  /*1210*/  USHF.R.S32.HI UR5, URZ, 0x1f, UR4 ;  /* 0x0000001f3f057899 */ /* 0x000fc80008011404 */
[----:B------:R-:W-:-:S03]  /*1220*/  ULEA.HI UR5, UR5, UR4, URZ, 0x7 ;  /* 0x0000000405057291 */ /* 0x000fc6000f8f383f */
[----:B------:R-:W-:Y:S01]  /*1230*/  UMOV UR4, URZ ;  /* 0x0000003f00047c82 */ /* 0x000fe20008000000 */
[----:B------:R-:W-:-:S03]  /*1240*/  USHF.R.S32.HI UR9, URZ, 0x7, UR5 ;  /* 0x000000073f097899 */ /* 0x000fc60008011405 */
[----:B------:R-:W-:-:S09]  /*1250*/  UMOV UR5, URZ ;  /* 0x0000003f00057c82 */ /* 0x000fd20008000000 */
.L_x_297:
[----:B0-----:R-:W0:Y:S01]  /*1260*/  S2R R0, SR_TID.X ;  /* 0x0000000000007919 */ /* 0x001e220000002100 */
[----:B------:R-:W2:Y:S01]  /*1270*/  S2UR UR18, SR_CgaCtaId ;  /* 0x00000000001279c3 */ /* 0x000ea20000008800 */
[----:B------:R-:W-:Y:S01]  /*1280*/  UMOV UR17, 0x400 ;  /* 0x0000040000117882 */ /* 0x000fe20000000000 */
[----:B------:R-:W-:Y:S01]  /*1290*/  UMOV UR6, URZ ;  /* 0x0000003f00067c82 */ /* 0x000fe20008000000 */
[----:B------:R-:W-:Y:S01]  /*12a0*/  STL [R1+0x6c], RZ ;  /* 0x00006cff01007387 */ /* 0x000fe20000100800 */
[----:B------:R-:W-:Y:S01]  /*12b0*/  UMOV UR7, URZ ;  /* 0x0000003f00077c82 */ /* 0x000fe20008000000 */
[----:B------:R-:W-:Y:S01]  /*12c0*/  UMOV UR8, URZ ;  /* 0x0000003f00087c82 */ /* 0x000fe20008000000 */
[----:B------:R-:W-:Y:S01]  /*12d0*/  UMOV UR23, UR5 ;  /* 0x0000000500177c82 */ /* 0x000fe20008000000 */
[----:B------:R-:W-:Y:S01]  /*12e0*/  STL [R1+0x68], RZ ;  /* 0x000068ff01007387 */ /* 0x000fe20000100800 */
[----:B-1-3--:R-:W3:Y:S01]  /*12f0*/  LDC R2, c[0x0][0x28c] ;  /* 0x0000a300ff027b82 */ /* 0x00aee20000000800 */
[----:B------:R-:W-:Y:S01]  /*1300*/  UMOV UR24, UR4 ;  /* 0x0000000400187c82 */ /* 0x000fe20008000000 */
[----:B------:R-:W-:Y:S01]  /*1310*/  CS2R R4, SRZ ;  /* 0x0000000000047805 */ /* 0x000fe2000001ff00 */
[----:B------:R-:W-:Y:S01]  /*1320*/  STL [R1+0x64], RZ ;  /* 0x000064ff01007387 */ /* 0x000fe20000100800 */
[----:B------:R-:W-:-:S02]  /*1330*/  CS2R R6, SRZ ;  /* 0x0000000000067805 */ /* 0x000fc4000001ff00 */
[----:B------:R-:W-:Y:S02]  /*1340*/  CS2R R8, SRZ ;  /* 0x0000000000087805 */ /* 0x000fe4000001ff00 */
[----:B------:R-:W-:Y:S01]  /*1350*/  CS2R R10, SRZ ;  /* 0x00000000000a7805 */ /* 0x000fe2000001ff00 */
[----:B------:R-:W-:Y:S01]  /*1360*/  STL [R1+0x60], RZ ;  /* 0x000060ff01007387 */ /* 0x000fe20000100800 */
[----:B------:R-:W-:Y:S02]  /*1370*/  CS2R R12, SRZ ;  /* 0x00000000000c7805 */ /* 0x000fe4000001ff00 */
[----:B------:R-:W-:Y:S02]  /*1380*/  CS2R R14, SRZ ;  /* 0x00000000000e7805 */ /* 0x000fe4000001ff00 */
[----:B------:R-:W-:Y:S01]  /*1390*/  CS2R R16, SRZ ;  /* 0x0000000000107805 */ /* 0x000fe2000001ff00 */
[----:B------:R-:W-:Y:S01]  /*13a0*/  STL [R1+0x5c], RZ ;  /* 0x00005cff01007387 */ /* 0x000fe20000100800 */
[----:B-1----:R-:W-:-:S02]  /*13b0*/  CS2R R18, SRZ ;  /* 0x0000000000127805 */ /* 0x002fc4000001ff00 */
[----:B------:R-:W-:Y:S02]  /*13c0*/  CS2R R20, SRZ ;  /* 0x0000000000147805 */ /* 0x000fe4000001ff00 */
[----:B------:R-:W-:Y:S01]  /*13d0*/  CS2R R22, SRZ ;  /* 0x0000000000167805 */ /* 0x000fe2000001ff00 */
[----:B------:R-:W-:Y:S01]  /*13e0*/  STL [R1+0x58], RZ ;  /* 0x000058ff01007387 */ /* 0x000fe20000100800 */
[----:B------:R-:W-:Y:S02]  /*13f0*/  CS2R R152, SRZ ;  /* 0x0000000000987805 */ /* 0x000fe4000001ff00 */
[----:B------:R-:W-:Y:S02]  /*1400*/  CS2R R154, SRZ ;  /* 0x00000000009a7805 */ /* 0x000fe4000001ff00 */
[----:B------:R-:W-:Y:S01]  /*1410*/  CS2R R156, SRZ ;  /* 0x00000000009c7805 */ /* 0x000fe2000001ff00 */
[----:B------:R-:W-:Y:S01]  /*1420*/  STL [R1+0x54], RZ ;  /* 0x000054ff01007387 */ /* 0x000fe20000100800 */
[----:B------:R-:W-:-:S02]  /*1430*/  CS2R R158, SRZ ;  /* 0x00000000009e7805 */ /* 0x000fc4000001ff00 */
[----:B------:R-:W-:Y:S02]  /*1440*/  CS2R R160, SRZ ;  /* 0x0000000000a07805 */ /* 0x000fe4000001ff00 */
[----:B------:R-:W-:Y:S02]  /*1450*/  CS2R R162, SRZ ;  /* 0x0000000000a27805 */ /* 0x000fe4000001ff00 */
[----:B0-----:R-:W-:Y:S01]  /*1460*/  LOP3.LUT R0, R0, 0x80, RZ, 0xc0, !PT ;  /* 0x0000008000007812 */ /* 0x001fe200078ec0ff */
[----:B------:R-:W-:Y:S01]  /*1470*/  STL [R1+0x50], RZ ;  /* 0x000050ff01007387 */ /* 0x000fe20000100800 */
[----:B---3--:R-:W-:Y:S02]  /*1480*/  ISETP.GE.AND P1, PT, R2, 0x1, PT ;  /* 0x000000010200780c */ /* 0x008fe40003f26270 */
[----:B------:R-:W-:Y:S02]  /*1490*/  CS2R R2, SRZ ;  /* 0x0000000000027805 */ /* 0x000fe4000001ff00 */
[----:B------:R-:W-:Y:S01]  /*14a0*/  SHF.R.U32.HI R0, RZ, 0x7, R0 ;  /* 0x00000007ff007819 */ /* 0x000fe20000011600 */
        /* <DEDUP_REMOVED lines=8> */
[----:B------:R-:W0:Y:S01]  /*1530*/  SHFL.IDX PT, R0, R0, RZ, 0x1f ;  /* 0x00001fff00007589 */ /* 0x000e2200000e0000 */
[----:B------:R-:W-:-:S02]  /*1540*/  CS2R R176, SRZ ;  /* 0x0000000000b07805 */ /* 0x000fc4000001ff00 */
[----:B------:R-:W-:Y:S02]  /*1550*/  CS2R R178, SRZ ;  /* 0x0000000000b27805 */ /* 0x000fe4000001ff00 */
[----:B------:R-:W-:Y:S01]  /*1560*/  CS2R R180, SRZ ;  /* 0x0000000000b47805 */ /* 0x000fe2000001ff00 */
[----:B------:R1:W-:Y:S01]  /*1570*/  STL [R1+0x44], RZ ;  /* 0x000044ff01007387 */ /* 0x0003e20000100800 */
[----:B------:R-:W-:Y:S02]  /*1580*/  CS2R R182, SRZ ;  /* 0x0000000000b67805 */ /* 0x000fe4000001ff00 */
[----:B------:R-:W-:Y:S02]  /*1590*/  CS2R R184, SRZ ;  /* 0x0000000000b87805 */ /* 0x000fe4000001ff00 */
[----:B------:R-:W-:Y:S01]  /*15a0*/  CS2R R186, SRZ ;  /* 0x0000000000ba7805 */ /* 0x000fe2000001ff00 */
[----:B------:R1:W-:Y:S01]  /*15b0*/  STL [R1+0x40], RZ ;  /* 0x000040ff01007387 */ /* 0x0003e20000100800 */
        /* <DEDUP_REMOVED lines=14> */
[----:B------:R-:W-:Y:S02]  /*16a0*/  CS2R R210, SRZ ;  /* 0x0000000000d27805 */ /* 0x000fe4000001ff00 */
[----:B0-----:R-:W-:Y:S01]  /*16b0*/  R2UR UR10, R0 ;  /* 0x00000000000a72ca */ /* 0x001fe200000e0000 */
[----:B------:R1:W-:Y:S01]  /*16c0*/  STL [R1+0x30], RZ ;  /* 0x000030ff01007387 */ /* 0x0003e20000100800 */
[----:B------:R-:W-:Y:S01]  /*16d0*/  IMAD.MOV.U32 R0, RZ, RZ, RZ ;  /* 0x000000ffff007224 */ /* 0x000fe200078e00ff */
[----:B------:R-:W-:-:S02]  /*16e0*/  CS2R R212, SRZ ;  /* 0x0000000000d47805 */ /* 0x000fc4000001ff00 */
[----:B------:R-:W-:Y:S01]  /*16f0*/  CS2R R214, SRZ ;  /* 0x0000000000d67805 */ /* 0x000fe2000001ff00 */
[----:B------:R1:W-:Y:S01]  /*1700*/  STL [R1+0x2c], RZ ;  /* 0x00002cff01007387 */ /* 0x0003e20000100800 */
[----:B------:R-:W-:Y:S02]  /*1710*/  CS2R R216, SRZ ;  /* 0x0000000000d87805 */ /* 0x000fe4000001ff00 */
[----:B------:R-:W-:Y:S02]  /*1720*/  CS2R R218, SRZ ;  /* 0x0000000000da7805 */ /* 0x000fe4000001ff00 */
[----:B------:R-:W-:Y:S01]  /*1730*/  CS2R R220, SRZ ;  /* 0x0000000000dc7805 */ /* 0x000fe2000001ff00 */
[----:B------:R1:W-:Y:S01]  /*1740*/  STL [R1+0x28], RZ ;  /* 0x000028ff01007387 */ /* 0x0003e20000100800 */
[----:B------:R-:W-:Y:S02]  /*1750*/  CS2R R222, SRZ ;  /* 0x0000000000de7805 */ /* 0x000fe4000001ff00 */
[----:B------:R-:W-:-:S02]  /*1760*/  CS2R R224, SRZ ;  /* 0x0000000000e07805 */ /* 0x000fc4000001ff00 */
[----:B------:R-:W-:Y:S01]  /*1770*/  CS2R R226, SRZ ;  /* 0x0000000000e27805 */ /* 0x000fe2000001ff00 */
[----:B------:R1:W-:Y:S01]  /*1780*/  STL [R1+0x24], RZ ;  /* 0x000024ff01007387 */ /* 0x0003e20000100800 */
[----:B------:R-:W-:Y:S01]  /*1790*/  ULEA.HI UR11, UR10, UR10, URZ, 0x1 ;  /* 0x0000000a0a0b7291 */ /* 0x000fe2000f8f083f */
[----:B------:R-:W-:Y:S01]  /*17a0*/  IMAD.MOV.U32 R228, RZ, RZ, RZ ;  /* 0x000000ffffe47224 */ /* 0x000fe200078e00ff */
[----:B------:R-:W-:Y:S01]  /*17b0*/  CS2R R88, SRZ ;  /* 0x0000000000587805 */ /* 0x000fe2000001ff00 */
[----:B------:R1:W-:Y:S01]  /*17c0*/  STL [R1+0x20], RZ ;  /* 0x000020ff01007387 */ /* 0x0003e20000100800 */
[----:B------:R-:W-:Y:S01]  /*17d0*/  ULOP3.LUT UR16, UR11, 0x7fffe, URZ, 0xc0, !UPT ;  /* 0x0007fffe0b107892 */ /* 0x000fe2000f8ec03f */
[----:B------:R-:W-:Y:S01]  /*17e0*/  CS2R R90, SRZ ;  /* 0x00000000005a7805 */ /* 0x000fe2000001ff00 */
[----:B--2---:R-:W-:Y:S01]  /*17f0*/  ULEA UR11, UR18, UR17, 0x18 ;  /* 0x00000011120b7291 */ /* 0x004fe2000f8ec03f */
[----:B------:R1:W-:Y:S01]  /*1800*/  STL [R1+0x1c], RZ ;  /* 0x00001cff01007387 */ /* 0x0003e20000100800 */
[----:B------:R-:W-:Y:S01]  /*1810*/  UIADD3 UR16, UR10, -UR16, URZ ;  /* 0x800000100a107290 */ /* 0x000fe2000fffe03f */
[----:B------:R-:W-:-:S02]  /*1820*/  CS2R R92, SRZ ;  /* 0x00000000005c7805 */ /* 0x000fc4000001ff00 */
[----:B------:R-:W-:Y:S01]  /*1830*/  CS2R R94, SRZ ;  /* 0x00000000005e7805 */ /* 0x000fe2000001ff00 */
[----:B------:R1:W-:Y:S01]  /*1840*/  STL [R1+0x18], RZ ;  /* 0x000018ff01007387 */ /* 0x0003e20000100800 */
[----:B------:R-:W-:Y:S01]  /*1850*/  ULEA UR16, UR16, UR11, 0xd ;  /* 0x0000000b10107291 */ /* 0x000fe2000f8e683f */
[----:B------:R-:W-:Y:S02]  /*1860*/  CS2R R96, SRZ ;  /* 0x0000000000607805 */ /* 0x000fe4000001ff00 */
[----:B------:R-:W-:Y:S01]  /*1870*/  CS2R R98, SRZ ;  /* 0x0000000000627805 */ /* 0x000fe2000001ff00 */
[----:B------:R1:W-:Y:S01]  /*1880*/  STL [R1+0x14], RZ ;  /* 0x000014ff01007387 */ /* 0x0003e20000100800 */
[----:B------:R-:W-:Y:S01]  /*1890*/  UIADD3 UR16, UR16, 0x100, URZ ;  /* 0x0000010010107890 */ /* 0x000fe2000fffe03f */
[----:B------:R-:W-:Y:S02]  /*18a0*/  CS2R R100, SRZ ;  /* 0x0000000000647805 */ /* 0x000fe4000001ff00 */
[----:B------:R-:W-:Y:S01]  /*18b0*/  CS2R R102, SRZ ;  /* 0x0000000000667805 */ /* 0x000fe2000001ff00 */
[----:B------:R1:W-:Y:S01]  /*18c0*/  STL [R1+0x10], RZ ;  /* 0x000010ff01007387 */ /* 0x0003e20000100800 */
[----:B------:R-:W-:Y:S01]  /*18d0*/  USHF.R.U32.HI UR10, URZ, 0x4, UR16 ;  /* 0x000000043f0a7899 */ /* 0x000fe20008011610 */
[----:B------:R-:W-:-:S02]  /*18e0*/  CS2R R104, SRZ ;  /* 0x0000000000687805 */ /* 0x000fc4000001ff00 */
[----:B------:R-:W-:Y:S01]  /*18f0*/  CS2R R106, SRZ ;  /* 0x00000000006a7805 */ /* 0x000fe2000001ff00 */
[----:B------:R1:W-:Y:S01]  /*1900*/  STL [R1+0xc], RZ ;  /* 0x00000cff01007387 */ /* 0x0003e20000100800 */
[----:B------:R-:W-:Y:S01]  /*1910*/  ULOP3.LUT UR10, UR10, 0x3fff, URZ, 0xc0, !UPT ;  /* 0x00003fff0a0a7892 */ /* 0x000fe2000f8ec03f */
        /* <DEDUP_REMOVED lines=10> */
[----:B------:R1:W-:Y:S01]  /*19c0*/  STL [R1], RZ ;  /* 0x000000ff01007387 */ /* 0x0003e20000100800 */
[----:B------:R-:W-:Y:S02]  /*19d0*/  CS2R R124, SRZ ;  /* 0x00000000007c7805 */ /* 0x000fe4000001ff00 */
[----:B------:R-:W-:Y:S02]  /*19e0*/  CS2R R126, SRZ ;  /* 0x00000000007e7805 */ /* 0x000fe4000001ff00 */
[----:B------:R-:W-:Y:S02]  /*19f0*/  CS2R R128, SRZ ;  /* 0x0000000000807805 */ /* 0x000fe4000001ff00 */
[----:B------:R-:W-:-:S02]  /*1a00*/  CS2R R130, SRZ ;  /* 0x0000000000827805 */ /* 0x000fc4000001ff00 */
[----:B------:R-:W-:Y:S02]  /*1a10*/  CS2R R132, SRZ ;  /* 0x0000000000847805 */ /* 0x000fe4000001ff00 */
[----:B------:R-:W-:Y:S02]  /*1a20*/  CS2R R134, SRZ ;  /* 0x0000000000867805 */ /* 0x000fe4000001ff00 */
        /* <DEDUP_REMOVED lines=9> */
[----:B----4-:R-:W-:-:S02]  /*1ac0*/  CS2R R26, SRZ ;  /* 0x00000000001a7805 */ /* 0x010fc4000001ff00 */
        /* <DEDUP_REMOVED lines=29> */
[----:B------:R-:W-:Y:S01]  /*1ca0*/  CS2R R86, SRZ ;  /* 0x0000000000567805 */ /* 0x000fe2000001ff00 */
[----:B-1----:R-:W-:Y:S06]  /*1cb0*/  @!P1 BRA `(.L_x_17) ;  /* 0x0000001000c09947 */ /* 0x002fec0003800000 */
[----:B------:R-:W-:-:S06]  /*1cc0*/  UISETP.NE.AND UP0, UPT, UR22, 0x3, UPT ;  /* 0x000000031600788c */ /* 0x000fcc000bf05270 */
[----:B------:R-:W-:-:S13]  /*1cd0*/  PLOP3.LUT P2, PT, PT, PT, UP0, 0x80, 0x0 ;  /* 0x000000000000781c */ /* 0x000fda0003f4f008 */
[----:B------:R-:W-:Y:S05]  /*1ce0*/  @!P2 BRA `(.L_x_18) ;  /* 0x000000000004a947 */ /* 0x000fea0003800000 */
[----:B------:R-:W-:Y:S01]  /*1cf0*/  BPT.TRAP 0x1 ;  /* 0x000000040000795c */ /* 0x000fe20000300000 */
.L_x_18:
[----:B------:R-:W-:Y:S01]  /*1d00*/  ULEA UR6, UR5, UR11, 0x3 ;  /* 0x0000000b05067291 */ /* 0x000fe2000f8e183f */
[----:B------:R-:W-:-:S05]  /*1d10*/  IMAD.U32 R0, RZ, RZ, UR4 ;  /* 0x00000004ff007e24 */ /* 0x000fca000f8e00ff */
[----:B------:R-:W-:-:S04]  /*1d20*/  SHF.L.U32 R0, R0, 0x1f, RZ ;  /* 0x0000001f00007819 */ /* 0x000fc800000006ff */
[----:B------:R0:W1:Y:S01]  /*1d30*/  SYNCS.PHASECHK.TRANS64.TRYWAIT P1, [UR6], R0 ;  /* 0x00000000ff0075a7 */ /* 0x0000620008020146 */
[----:B------:R-:W-:Y:S05]  /*1d40*/  @!P2 BRA `(.L_x_19) ;  /* 0x000000000004a947 */ /* 0x000fea0003800000 */
[----:B------:R-:W-:Y:S01]  /*1d50*/  BPT.TRAP 0x1 ;  /* 0x000000040000795c */ /* 0x000fe20000300000 */
.L_x_19:
[----:B-1----:R-:W-:Y:S05]  /*1d60*/  @P1 BRA `(.L_x_20) ;  /* 0x0000000000081947 */ /* 0x002fea0003800000 */
[----:B------:R-:W1:Y:S02]  /*1d70*/  SYNCS.PHASECHK.TRANS64.TRYWAIT P1, [UR6], R0 ;  /* 0x00000000ff0075a7 */ /* 0x000e640008020146 */
[----:B-1----:R-:W-:Y:S05]  /*1d80*/  @!P1 BRA `(.L_x_21) ;  /* 0x000000e400f49947 */ /* 0x002fea0003800000 */
.L_x_20:
[----:B------:R-:W-:Y:S01]  /*1d90*/  UIADD3 UR6, UR11, 0x20100, URZ ;  /* 0x000201000b067890 */ /* 0x000fe2000fffe03f */
[----:B------:R-:W-:Y:S01]  /*1da0*/  WARPGROUP.ARRIVE ;  /* 0x00000000000079c5 */ /* 0x000fe20000000000 */
[----:B------:R-:W-:Y:S01]  /*1db0*/  ULOP3.LUT UR7, UR10, 0x10000, URZ, 0xfc, !UPT ;  /* 0x000100000a077892 */ /* 0x000fe2000f8efc3f */
[----:B------:R2:W-:Y:S01]  /*1dc0*/  STL [R1+0x6c], RZ ;  /* 0x00006cff01007387 */ /* 0x0005e20000100800 */
[----:B------:R-:W-:Y:S01]  /*1dd0*/  USHF.R.U32.HI UR6, URZ, 0x4, UR6 ;  /* 0x000000043f067899 */ /* 0x000fe20008011606 */
[----:B01----:R-:W-:Y:S01]  /*1de0*/  IMAD.MOV.U32 R0, RZ, RZ, RZ ;  /* 0x000000ffff007224 */ /* 0x003fe200078e00ff */
[----:B------:R-:W-:Y:S01]  /*1df0*/  ULEA UR7, UR5, UR7, 0xb ;  /* 0x0000000705077291 */ /* 0x000fe2000f8e583f */
[----:B------:R2:W-:Y:S01]  /*1e00*/  STL [R1+0x68], RZ ;  /* 0x000068ff01007387 */ /* 0x0005e20000100800 */
[----:B------:R-:W-:Y:S01]  /*1e10*/  ULOP3.LUT UR6, UR6, 0x3fff, URZ, 0xc0, !UPT ;  /* 0x00003fff06067892 */ /* 0x000fe2000f8ec03f */
[----:B------:R-:W-:Y:S01]  /*1e20*/  CS2R R2, SRZ ;  /* 0x0000000000027805 */ /* 0x000fe2000001ff00 */
[----:B------:R-:W-:Y:S01]  /*1e30*/  UMOV UR17, 0x40000040 ;  /* 0x4000004000117882 */ /* 0x000fe20000000000 */
[----:B------:R-:W-:Y:S01]  /*1e40*/  UMOV UR19, 0x40000040 ;  /* 0x4000004000137882 */ /* 0x000fe20000000000 */
[----:B------:R-:W-:Y:S01]  /*1e50*/  ULOP3.LUT UR6, UR6, 0x10000, URZ, 0xfc, !UPT ;  /* 0x0001000006067892 */ /* 0x000fe2000f8efc3f */
[----:B------:R2:W-:Y:S01]  /*1e60*/  STL [R1+0x64], RZ ;  /* 0x000064ff01007387 */ /* 0x0005e20000100800 */
[----:B------:R-:W-:Y:S01]  /*1e70*/  UMOV UR16, UR7 ;  /* 0x0000000700107c82 */ /* 0x000fe20008000000 */
[----:B------:R-:W-:Y:S01]  /*1e80*/  CS2R R4, SRZ ;  /* 0x0000000000047805 */ /* 0x000fe2000001ff00 */
[----:B------:R-:W-:Y:S01]  /*1e90*/  ULEA UR8, UR5, UR6, 0xa ;  /* 0x0000000605087291 */ /* 0x000fe2000f8e503f */
[----:B------:R2:W-:Y:S01]  /*1ea0*/  STL [R1+0x60], RZ ;  /* 0x000060ff01007387 */ /* 0x0005e20000100800 */
[----:B------:R-:W-:Y:S01]  /*1eb0*/  CS2R R6, SRZ ;  /* 0x0000000000067805 */ /* 0x000fe2000001ff00 */
[----:B------:R-:W-:Y:S01]  /*1ec0*/  UMOV UR6, 0x4 ;  /* 0x0000000400067882 */ /* 0x000fe20000000000 */
[----:B------:R-:W-:Y:S01]  /*1ed0*/  CS2R R8, SRZ ;  /* 0x0000000000087805 */ /* 0x000fe2000001ff00 */
[----:B------:R2:W-:Y:S01]  /*1ee0*/  STL [R1+0x5c], RZ ;  /* 0x00005cff01007387 */ /* 0x0005e20000100800 */
[----:B------:R-:W-:Y:S01]  /*1ef0*/  CS2R R10, SRZ ;  /* 0x00000000000a7805 */ /* 0x000fe2000001ff00 */
[----:B------:R-:W-:Y:S01]  /*1f00*/  UMOV UR18, UR8 ;  /* 0x0000000800127c82 */ /* 0x000fe20008000000 */
[----:B------:R-:W-:Y:S01]  /*1f10*/  CS2R R12, SRZ ;  /* 0x00000000000c7805 */ /* 0x000fe2000001ff00 */
[----:B------:R-:W-:Y:S01]  /*1f20*/  QGMMA.64x128x32.F32.E4M3.E4M3 R88, gdesc[UR16], RZ, !UPT ;  /* 0x01e00000105879f3 */ /* 0x000fe2000c7008ff */
[----:B------:R-:W-:Y:S01]  /*1f30*/  UIADD3 UR16, UR7, 0x400, URZ ;  /* 0x0000040007107890 */ /* 0x000fe2000fffe03f */
[----:B------:R2:W-:Y:S01]  /*1f40*/  STL [R1+0x58], RZ ;  /* 0x000058ff01007387 */ /* 0x0005e20000100800 */
[----:B------:R-:W-:Y:S01]  /*1f50*/  UMOV UR17, 0x40000040 ;  /* 0x4000004000117882 */ /* 0x000fe20000000000 */
[----:B------:R-:W-:-:S02]  /*1f60*/  CS2R R14, SRZ ;  /* 0x00000000000e7805 */ /* 0x000fc4000001ff00 */
[----:B------:R-:W-:Y:S01]  /*1f70*/  CS2R R16, SRZ ;  /* 0x0000000000107805 */ /* 0x000fe2000001ff00 */
[----:B------:R2:W-:Y:S01]  /*1f80*/  STL [R1+0x54], RZ ;  /* 0x000054ff01007387 */ /* 0x0005e20000100800 */
[----:B------:R-:W-:Y:S02]  /*1f90*/  CS2R R18, SRZ ;  /* 0x0000000000127805 */ /* 0x000fe4000001ff00 */
[----:B------:R-:W-:Y:S02]  /*1fa0*/  CS2R R20, SRZ ;  /* 0x0000000000147805 */ /* 0x000fe4000001ff00 */
[----:B------:R-:W-:Y:S01]  /*1fb0*/  CS2R R22, SRZ ;  /* 0x0000000000167805 */ /* 0x000fe2000001ff00 */
[----:B------:R2:W-:Y:S01]  /*1fc0*/  STL [R1+0x50], RZ ;  /* 0x000050ff01007387 */ /* 0x0005e20000100800 */
[----:B------:R-:W-:Y:S01]  /*1fd0*/  CS2R R152, SRZ ;  /* 0x0000000000987805 */ /* 0x000fe2000001ff00 */
[----:B------:R-:W-:Y:S01]  /*1fe0*/  QGMMA.64x128x32.F32.E4M3.E4M3 R24, gdesc[UR16], RZ, !UPT ;  /* 0x01e00000101879f3 */ /* 0x000fe2000c7008ff */
[----:B------:R-:W-:Y:S01]  /*1ff0*/  UIADD3 UR16, UR7, 0x2, URZ ;  /* 0x0000000207107890 */ /* 0x000fe2000fffe03f */
[----:B------:R2:W-:Y:S01]  /*2000*/  STL [R1+0x4c], RZ ;  /* 0x00004cff01007387 */ /* 0x0005e20000100800 */
[----:B------:R-:W-:Y:S01]  /*2010*/  UIADD3 UR18, UR8, 0x2, URZ ;  /* 0x0000000208127890 */ /* 0x000fe2000fffe03f */
[----:B------:R-:W-:Y:S01]  /*2020*/  CS2R R154, SRZ ;  /* 0x00000000009a7805 */ /* 0x000fe2000001ff00 */
[----:B------:R-:W-:Y:S01]  /*2030*/  UMOV UR17, 0x40000040 ;  /* 0x4000004000117882 */ /* 0x000fe20000000000 */
[----:B------:R-:W-:Y:S01]  /*2040*/  UMOV UR19, 0x40000040 ;  /* 0x4000004000137882 */ /* 0x000fe20000000000 */
        /* <DEDUP_REMOVED lines=49> */
[----:B------:R-:W-:-:S03]  /*2360*/  IMAD.MOV.U32 R228, RZ, RZ, RZ ;  /* 0x000000ffffe47224 */ /* 0x000fc600078e00ff */
[----:B------:R2:W-:Y:S04]  /*2370*/  STL [R1+0x14], RZ ;  /* 0x000014ff01007387 */ /* 0x0005e80000100800 */
[----:B------:R2:W-:Y:S04]  /*2380*/  STL [R1+0x10], RZ ;  /* 0x000010ff01007387 */ /* 0x0005e80000100800 */
[----:B------:R2:W-:Y:S04]  /*2390*/  STL [R1+0xc], RZ ;  /* 0x00000cff01007387 */ /* 0x0005e80000100800 */
[----:B------:R2:W-:Y:S04]  /*23a0*/  STL [R1+0x8], RZ ;  /* 0x000008ff01007387 */ /* 0x0005e80000100800 */
[----:B------:R2:W-:Y:S04]  /*23b0*/  STL [R1+0x4], RZ ;  /* 0x000004ff01007387 */ /* 0x0005e80000100800 */
[----:B------:R2:W-:Y:S01]  /*23c0*/  STL [R1], RZ ;  /* 0x000000ff01007387 */ /* 0x0005e20000100800 */
[----:B------:R-:W-:Y:S01]  /*23d0*/  QGMMA.64x128x32.F32.E4M3.E4M3 R88, gdesc[UR16], R88 ;  /* 0x01e00000105879f3 */ /* 0x000fe20008700858 */
[----:B------:R-:W-:Y:S01]  /*23e0*/  UIADD3 UR16, UR7, 0x402, URZ ;  /* 0x0000040207107890 */ /* 0x000fe2000fffe03f */
[----:B------:R-:W-:-:S10]  /*23f0*/  UMOV UR17, 0x40000040 ;  /* 0x4000004000117882 */ /* 0x000fd40000000000 */
[----:B------:R-:W-:Y:S01]  /*2400*/  QGMMA.64x128x32.F32.E4M3.E4M3 R24, gdesc[UR16], R24 ;  /* 0x01e00000101879f3 */ /* 0x000fe20008700818 */
[----:B------:R-:W-:Y:S02]  /*2410*/  UIADD3 UR16, UR7, 0x4, URZ ;  /* 0x0000000407107890 */ /* 0x000fe4000fffe03f */
[----:B------:R-:W-:Y:S01]  /*2420*/  UIADD3 UR18, UR8, 0x4, URZ ;  /* 0x0000000408127890 */ /* 0x000fe2000fffe03f */
[----:B------:R-:W-:Y:S01]  /*2430*/  UMOV UR17, 0x40000040 ;  /* 0x4000004000117882 */ /* 0x000fe20000000000 */
[----:B------:R-:W-:-:S07]  /*2440*/  UMOV UR19, 0x40000040 ;  /* 0x4000004000137882 */ /* 0x000fce0000000000 */
        /* <DEDUP_REMOVED lines=10> */
[----:B------:R-:W-:Y:S02]  /*24f0*/  UMOV UR17, 0x40000040 ;  /* 0x4000004000117882 */ /* 0x000fe40000000000 */
[----:B------:R-:W-:Y:S02]  /*2500*/  ULDC UR7, c[0x0][0x50c] ;  /* 0x0001430000077ab9 */ /* 0x000fe40000000800 */
[----:B------:R-:W-:-:S04]  /*2510*/  UISETP.NE.AND UP0, UPT, UR7, 0x4, UPT ;  /* 0x000000040700788c */ /* 0x000fc8000bf05270 */
[----:B------:R-:W-:Y:S02]  /*2520*/  USEL UR7, URZ, 0x1, UP0 ;  /* 0x000000013f077887 */ /* 0x000fe40008000000 */
[----:B------:R-:W-:Y:S04]  /*2530*/  QGMMA.64x128x32.F32.E4M3.E4M3 R24, gdesc[UR16], R24, gsb0 ;  /* 0x01e00000101879f3 */ /* 0x000fe80008000818 */
[----:B------:R-:W-:-:S13]  /*2540*/  ISETP.NE.AND P1, PT, RZ, UR7, PT ;  /* 0x00000007ff007c0c */ /* 0x000fda000bf25270 */
[----:B--2---:R-:W-:Y:S05]  /*2550*/  @!P1 BRA `(.L_x_22) ;  /* 0x0000000800809947 */ /* 0x004fea0003800000 */
[----:B------:R-:W-:Y:S02]  /*2560*/  WARPGROUP.DEPBAR.LE gsb0, 0x0 ;  /* 0x00008000000079c5 */ /* 0x000fe40000010000 */
[----:B------:R-:W-:-:S01]  /*2570*/  FADD R227, RZ, R89 ;  /* 0x00000059ffe37221 */ /* 0x000fc20000000000 */
[----:B------:R-:W-:Y:S01]  /*2580*/  FADD R228, RZ, R88 ;  /* 0x00000058ffe47221 */ /* 0x000fe20000000000 */
[----:B------:R-:W-:-:S01]  /*2590*/  FADD R226, RZ, R90 ;  /* 0x0000005affe27221 */ /* 0x000fc20000000000 */
[----:B------:R-:W-:Y:S01]  /*25a0*/  FADD R225, RZ, R91 ;  /* 0x0000005bffe17221 */ /* 0x000fe20000000000 */
[----:B------:R-:W-:-:S01]  /*25b0*/  FADD R224, RZ, R92 ;  /* 0x0000005cffe07221 */ /* 0x000fc20000000000 */
[----:B------:R0:W-:Y:S01]  /*25c0*/  STL [R1+0x84], R227 ;  /* 0x000084e301007387 */ /* 0x0001e20000100800 */
[----:B------:R-:W-:-:S01]  /*25d0*/  FADD R223, RZ, R93 ;  /* 0x0000005dffdf7221 */ /* 0x000fc20000000000 */
[----:B------:R-:W-:Y:S01]  /*25e0*/  FADD R222, RZ, R94 ;  /* 0x0000005effde7221 */ /* 0x000fe20000000000 */
[----:B------:R-:W-:-:S01]  /*25f0*/  FADD R221, RZ, R95 ;  /* 0x0000005fffdd7221 */ /* 0x000fc20000000000 */
[----:B------:R-:W-:Y:S01]  /*2600*/  FADD R220, RZ, R96 ;  /* 0x00000060ffdc7221 */ /* 0x000fe20000000000 */
[----:B------:R-:W-:-:S01]  /*2610*/  FADD R219, RZ, R97 ;  /* 0x00000061ffdb7221 */ /* 0x000fc20000000000 */
[----:B------:R-:W-:Y:S01]  /*2620*/  FADD R218, RZ, R98 ;  /* 0x00000062ffda7221 */ /* 0x000fe20000000000 */
[----:B------:R-:W-:-:S01]  /*2630*/  FADD R217, RZ, R99 ;  /* 0x00000063ffd97221 */ /* 0x000fc20000000000 */
[----:B------:R-:W-:Y:S01]  /*2640*/  FADD R216, RZ, R100 ;  /* 0x00000064ffd87221 */ /* 0x000fe20000000000 */
[----:B------:R-:W-:-:S01]  /*2650*/  FADD R215, RZ, R101 ;  /* 0x00000065ffd77221 */ /* 0x000fc20000000000 */
[----:B0-----:R-:W-:Y:S01]  /*2660*/  FADD R227, RZ, R60 ;  /* 0x0000003cffe37221 */ /* 0x001fe20000000000 */
[----:B------:R-:W-:-:S01]  /*2670*/  FADD R214, RZ, R102 ;  /* 0x00000066ffd67221 */ /* 0x000fc20000000000 */
[----:B------:R-:W-:Y:S01]  /*2680*/  FADD R213, RZ, R103 ;  /* 0x00000067ffd57221 */ /* 0x000fe20000000000 */
[----:B------:R-:W-:-:S01]  /*2690*/  FADD R212, RZ, R104 ;  /* 0x00000068ffd47221 */ /* 0x000fc20000000000 */
[----:B------:R-:W-:Y:S01]  /*26a0*/  FADD R211, RZ, R105 ;  /* 0x00000069ffd37221 */ /* 0x000fe20000000000 */
[----:B------:R0:W-:Y:S01]  /*26b0*/  STL [R1], R227 ;  /* 0x000000e301007387 */ /* 0x0001e20000100800 */
        /* <DEDUP_REMOVED lines=94> */
[----:B0-----:R-:W-:-:S05]  /*2ca0*/  FADD R227, RZ, R67 ;  /* 0x00000043ffe37221 */ /* 0x001fca0000000000 */
[----:B------:R0:W-:Y:S02]  /*2cb0*/  STL [R1+0x1c], R227 ;  /* 0x00001ce301007387 */ /* 0x0001e40000100800 */
        /* <DEDUP_REMOVED lines=39> */
[----:B------:R0:W-:Y:S04]  /*2f30*/  STL [R1+0x6c], R227 ;  /* 0x00006ce301007387 */ /* 0x0001e80000100800 */
[----:B0-----:R0:W5:Y:S01]  /*2f40*/  LDL.LU R227, [R1+0x84] ;  /* 0x0000840001e37983 */ /* 0x0011620000300800 */
[----:B------:R-:W-:-:S05]  /*2f50*/  UMOV UR6, URZ ;  /* 0x0000003f00067c82 */ /* 0x000fca0008000000 */
.L_x_22:
[----:B------:R-:W-:Y:S01]  /*2f60*/  UIADD3 UR23, UR5, 0x1, URZ ;  /* 0x0000000105177890 */ /* 0x000fe2000fffe03f */
[----:B------:R-:W-:-:S03]  /*2f70*/  UMOV UR8, 0x1 ;  /* 0x0000000100087882 */ /* 0x000fc60000000000 */
[----:B------:R-:W-:-:S04]  /*2f80*/  UISETP.NE.AND UP0, UPT, UR23, 0x4, UPT ;  /* 0x000000041700788c */ /* 0x000fc8000bf05270 */
[----:B------:R-:W-:Y:S02]  /*2f90*/  USEL UR24, URZ, 0x1, UP0 ;  /* 0x000000013f187887 */ /* 0x000fe40008000000 */
[----:B------:R-:W-:Y:S02]  /*2fa0*/  USEL UR23, UR23, URZ, UP0 ;  /* 0x0000003f17177287 */ /* 0x000fe40008000000 */
[----:B------:R-:W-:-:S12]  /*2fb0*/  ULOP3.LUT UR24, UR4, UR24, URZ, 0x3c, !UPT ;  /* 0x0000001804187292 */ /* 0x000fd8000f8e3c3f */
.L_x_17:
[----:B------:R-:W-:-:S04]  /*2fc0*/  UISETP.LT.AND UP0, UPT, UR9, 0x1, UPT ;  /* 0x000000010900788c */ /* 0x000fc8000bf01270 */
[----:B------:R-:W-:-:S04]  /*2fd0*/  USEL UR16, UR9, 0x1, UP0 ;  /* 0x0000000109107887 */ /* 0x000fc80008000000 */
[----:B------:R-:W-:-:S04]  /*2fe0*/  UIADD3 UR26, UR9, -UR16, URZ ;  /* 0x80000010091a7290 */ /* 0x000fc8000fffe03f */
[----:B------:R-:W-:-:S06]  /*2ff0*/  UISETP.GE.AND UP0, UPT, UR26, 0x1, UPT ;  /* 0x000000011a00788c */ /* 0x000fcc000bf06270 */
[----:B------:R-:W-:-:S13]  /*3000*/  PLOP3.LUT P1, PT, PT, PT, UP0, 0x80, 0x0 ;  /* 0x000000000000781c */ /* 0x000fda0003f2f008 */
[----:B------:R-:W-:Y:S05]  /*3010*/  @!P1 BRA `(.L_x_23) ;  /* 0x0000001000ec9947 */ /* 0x000fea0003800000 */
[----:B------:R-:W-:Y:S01]  /*3020*/  UMOV UR25, UR5 ;  /* 0x0000000500197c82 */ /* 0x000fe20008000000 */
[----:B------:R-:W-:-:S05]  /*3030*/  ULDC UR27, c[0x0][0x50c] ;  /* 0x00014300001b7ab9 */ /* 0x000fca0000000800 */
.L_x_31:
[----:B------:R-:W-:-:S06]  /*3040*/  UISETP.NE.AND UP0, UPT, UR22, 0x3, UPT ;  /* 0x000000031600788c */ /* 0x000fcc000bf05270 */
[----:B------:R-:W-:-:S13]  /*3050*/  PLOP3.LUT P2, PT, PT, PT, UP0, 0x80, 0x0 ;  /* 0x000000000000781c */ /* 0x000fda0003f4f008 */
[----:B-1---5:R-:W-:Y:S05]  /*3060*/  @!P2 BRA `(.L_x_24) ;  /* 0x000000000004a947 */ /* 0x022fea0003800000 */
[----:B------:R-:W-:Y:S01]  /*3070*/  BPT.TRAP 0x1 ;  /* 0x000000040000795c */ /* 0x000fe20000300000 */
.L_x_24:
[----:B------:R-:W1:Y:S01]  /*3080*/  S2UR UR16, SR_CgaCtaId ;  /* 0x00000000001079c3 */ /* 0x000e620000008800 */
[----:B------:R-:W-:Y:S01]  /*3090*/  UMOV UR11, 0x400 ;  /* 0x00000400000b7882 */ /* 0x000fe20000000000 */
[----:B------:R-:W-:-:S05]  /*30a0*/  IMAD.U32 R229, RZ, RZ, UR24 ;  /* 0x00000018ffe57e24 */ /* 0x000fca000f8e00ff */
[----:B------:R-:W-:Y:S01]  /*30b0*/  SHF.L.U32 R229, R229, 0x1f, RZ ;  /* 0x0000001fe5e57819 */ /* 0x000fe200000006ff */
[----:B-1----:R-:W-:-:S04]  /*30c0*/  ULEA UR11, UR16, UR11, 0x18 ;  /* 0x0000000b100b7291 */ /* 0x002fc8000f8ec03f */
[----:B------:R-:W-:-:S09]  /*30d0*/  ULEA UR16, UR23, UR11, 0x3 ;  /* 0x0000000b17107291 */ /* 0x000fd2000f8e183f */
[----:B------:R1:W2:Y:S01]  /*30e0*/  SYNCS.PHASECHK.TRANS64.TRYWAIT P1, [UR16], R229 ;  /* 0x000000e5ff0075a7 */ /* 0x0002a20008020150 */
[----:B------:R-:W-:Y:S05]  /*30f0*/  @!P2 BRA `(.L_x_25) ;  /* 0x000000000004a947 */ /* 0x000fea0003800000 */
[----:B------:R-:W-:Y:S01]  /*3100*/  BPT.TRAP 0x1 ;  /* 0x000000040000795c */ /* 0x000fe20000300000 */
.L_x_25:
[----:B--2---:R-:W-:Y:S05]  /*3110*/  @P1 BRA `(.L_x_26) ;  /* 0x0000000000081947 */ /* 0x004fea0003800000 */
[----:B------:R-:W2:Y:S02]  /*3120*/  SYNCS.PHASECHK.TRANS64.TRYWAIT P1, [UR16], R229 ;  /* 0x000000e5ff0075a7 */ /* 0x000ea40008020150 */
[----:B--2---:R-:W-:Y:S05]  /*3130*/  @!P1 BRA `(.L_x_27) ;  /* 0x000000d400209947 */ /* 0x004fea0003800000 */
.L_x_26:
[----:B------:R-:W-:Y:S01]  /*3140*/  UIADD3 UR16, UR11, 0x20100, URZ ;  /* 0x000201000b107890 */ /* 0x000fe2000fffe03f */
[----:B------:R-:W-:Y:S01]  /*3150*/  WARPGROUP.ARRIVE ;  /* 0x00000000000079c5 */ /* 0x000fe20000000000 */
[----:B------:R-:W-:Y:S02]  /*3160*/  UISETP.NE.AND UP0, UPT, UR7, URZ, UPT ;  /* 0x0000003f0700728c */ /* 0x000fe4000bf05270 */
[----:B------:R-:W-:Y:S02]  /*3170*/  USHF.R.U32.HI UR16, URZ, 0x4, UR16 ;  /* 0x000000043f107899 */ /* 0x000fe40008011610 */
[----:B------:R-:W-:Y:S02]  /*3180*/  USEL UR8, UR8, URZ, !UP0 ;  /* 0x0000003f08087287 */ /* 0x000fe4000c000000 */
[----:B------:R-:W-:Y:S02]  /*3190*/  ULOP3.LUT UR16, UR16, 0x3fff, URZ, 0xc0, !UPT ;  /* 0x00003fff10107892 */ /* 0x000fe4000f8ec03f */
[----:B------:R-:W-:-:S02]  /*31a0*/  UISETP.NE.U32.AND UP0, UPT, UR8, URZ, UPT ;  /* 0x0000003f0800728c */ /* 0x000fc4000bf05070 */
[----:B------:R-:W-:Y:S02]  /*31b0*/  ULOP3.LUT UR7, UR10, 0x10000, URZ, 0xfc, !UPT ;  /* 0x000100000a077892 */ /* 0x000fe4000f8efc3f */
[----:B------:R-:W-:Y:S02]  /*31c0*/  ULOP3.LUT UR8, UR16, 0x10000, URZ, 0xfc, !UPT ;  /* 0x0001000010087892 */ /* 0x000fe4000f8efc3f */
[----:B------:R-:W-:Y:S02]  /*31d0*/  ULEA UR7, UR23, UR7, 0xb ;  /* 0x0000000717077291 */ /* 0x000fe4000f8e583f */
[----:B------:R-:W-:Y:S01]  /*31e0*/  ULEA UR8, UR23, UR8, 0xa ;  /* 0x0000000817087291 */ /* 0x000fe2000f8e503f */
[----:B------:R-:W-:Y:S01]  /*31f0*/  UMOV UR17, 0x40000040 ;  /* 0x4000004000117882 */ /* 0x000fe20000000000 */
[----:B------:R-:W-:Y:S01]  /*3200*/  UMOV UR19, 0x40000040 ;  /* 0x4000004000137882 */ /* 0x000fe20000000000 */
[----:B------:R-:W-:Y:S02]  /*3210*/  UIADD3 UR6, UR6, 0x4, URZ ;  /* 0x0000000406067890 */ /* 0x000fe4000fffe03f */
[----:B------:R-:W-:-:S02]  /*3220*/  UMOV UR16, UR7 ;  /* 0x0000000700107c82 */ /* 0x000fc40008000000 */
[----:B------:R-:W-:Y:S02]  /*3230*/  UMOV UR18, UR8 ;  /* 0x0000000800127c82 */ /* 0x000fe40008000000 */
[----:B------:R-:W-:Y:S01]  /*3240*/  QGMMA.64x128x32.F32.E4M3.E4M3 R88, gdesc[UR16], R88, UP0 ;  /* 0x01e00000105879f3 */ /* 0x000fe2000bf00858 */
[----:B------:R-:W-:Y:S01]  /*3250*/  UIADD3 UR16, UR7, 0x400, URZ ;  /* 0x0000040007107890 */ /* 0x000fe2000fffe03f */
[----:B------:R-:W-:-:S10]  /*3260*/  UMOV UR17, 0x40000040 ;  /* 0x4000004000117882 */ /* 0x000fd40000000000 */
[----:B------:R-:W-:Y:S01]  /*3270*/  QGMMA.64x128x32.F32.E4M3.E4M3 R24, gdesc[UR16], R24, UP0 ;  /* 0x01e00000101879f3 */ /* 0x000fe2000bf00818 */
[----:B------:R-:W-:Y:S02]  /*3280*/  UIADD3 UR16, UR7, 0x2, URZ ;  /* 0x0000000207107890 */ /* 0x000fe4000fffe03f */
[----:B------:R-:W-:Y:S01]  /*3290*/  UIADD3 UR18, UR8, 0x2, URZ ;  /* 0x0000000208127890 */ /* 0x000fe2000fffe03f */
[----:B------:R-:W-:Y:S01]  /*32a0*/  UMOV UR17, 0x40000040 ;  /* 0x4000004000117882 */ /* 0x000fe20000000000 */
[----:B------:R-:W-:Y:S01]  /*32b0*/  UMOV UR19, 0x40000040 ;  /* 0x4000004000137882 */ /* 0x000fe20000000000 */
[----:B------:R-:W-:-:S06]  /*32c0*/  UISETP.NE.AND UP0, UPT, UR6, UR27, UPT ;  /* 0x0000001b0600728c */ /* 0x000fcc000bf05270 */
        /* <DEDUP_REMOVED lines=18> */
[----:B------:R-:W-:Y:S01]  /*33f0*/  UMOV UR17, 0x40000040 ;  /* 0x4000004000117882 */ /* 0x000fe20000000000 */
[----:B------:R-:W-:-:S06]  /*3400*/  USEL UR7, URZ, 0x1, UP0 ;  /* 0x000000013f077887 */ /* 0x000fcc0008000000 */
[----:B------:R-:W-:-:S03]  /*3410*/  ISETP.NE.AND P1, PT, RZ, UR7, PT ;  /* 0x00000007ff007c0c */ /* 0x000fc6000bf25270 */
[----:B------:R-:W-:Y:S03]  /*3420*/  QGMMA.64x128x32.F32.E4M3.E4M3 R24, gdesc[UR16], R24, gsb0 ;  /* 0x01e00000101879f3 */ /* 0x000fe60008000818 */
[----:B------:R-:W-:-:S07]  /*3430*/  WARPGROUP.DEPBAR.LE gsb0, 0x1 ;  /* 0x00008000000079c5 */ /* 0x000fce0000010100 */
[----:B------:R-:W-:Y:S05]  /*3440*/  @!P1 BRA `(.L_x_28) ;  /* 0x0000000c00709947 */ /* 0x000fea0003800000 */
[----:B------:R-:W-:Y:S02]  /*3450*/  WARPGROUP.DEPBAR.LE gsb0, 0x0 ;  /* 0x00008000000079c5 */ /* 0x000fe40000010000 */
[----:B-----5:R-:W-:-:S01]  /*3460*/  FADD R227, R89, R227 ;  /* 0x000000e359e37221 */ /* 0x020fc20000000000 */
[----:B------:R-:W-:Y:S01]  /*3470*/  FADD R226, R90, R226 ;  /* 0x000000e25ae27221 */ /* 0x000fe20000000000 */
[----:B------:R-:W-:-:S01]  /*3480*/  FADD R225, R91, R225 ;  /* 0x000000e15be17221 */ /* 0x000fc20000000000 */
[----:B------:R-:W-:Y:S01]  /*3490*/  FADD R224, R92, R224 ;  /* 0x000000e05ce07221 */ /* 0x000fe20000000000 */
[----:B------:R-:W-:-:S01]  /*34a0*/  FADD R223, R93, R223 ;  /* 0x000000df5ddf7221 */ /* 0x000fc20000000000 */
[----:B------:R2:W-:Y:S01]  /*34b0*/  STL [R1+0x84], R227 ;  /* 0x000084e301007387 */ /* 0x0005e20000100800 */
[----:B------:R-:W-:-:S01]  /*34c0*/  FADD R222, R94, R222 ;  /* 0x000000de5ede7221 */ /* 0x000fc20000000000 */
[----:B------:R-:W-:Y:S01]  /*34d0*/  FADD R221, R95, R221 ;  /* 0x000000dd5fdd7221 */ /* 0x000fe20000000000 */
[----:B------:R-:W-:-:S01]  /*34e0*/  FADD R220, R96, R220 ;  /* 0x000000dc60dc7221 */ /* 0x000fc20000000000 */
[----:B------:R-:W-:Y:S01]  /*34f0*/  FADD R219, R97, R219 ;  /* 0x000000db61db7221 */ /* 0x000fe20000000000 */
[----:B------:R-:W-:-:S01]  /*3500*/  FADD R218, R98, R218 ;  /* 0x000000da62da7221 */ /* 0x000fc20000000000 */
[----:B------:R-:W-:Y:S01]  /*3510*/  FADD R217, R99, R217 ;  /* 0x000000d963d97221 */ /* 0x000fe20000000000 */
[----:B------:R-:W-:-:S01]  /*3520*/  FADD R216, R100, R216 ;  /* 0x000000d864d87221 */ /* 0x000fc20000000000 */
[----:B------:R-:W-:Y:S01]  /*3530*/  FADD R215, R101, R215 ;  /* 0x000000d765d77221 */ /* 0x000fe20000000000 */
[----:B------:R-:W-:-:S01]  /*3540*/  FADD R214, R102, R214 ;  /* 0x000000d666d67221 */ /* 0x000fc20000000000 */
[----:B--2---:R-:W2:Y:S01]  /*3550*/  LDL.LU R227, [R1+0x28] ;  /* 0x0000280001e37983 */ /* 0x004ea20000300800 */
[----:B------:R-:W-:-:S01]  /*3560*/  FADD R213, R103, R213 ;  /* 0x000000d567d57221 */ /* 0x000fc20000000000 */
[----:B------:R-:W-:Y:S01]  /*3570*/  FADD R212, R104, R212 ;  /* 0x000000d468d47221 */ /* 0x000fe20000000000 */
[----:B------:R-:W-:-:S01]  /*3580*/  FADD R211, R105, R211 ;  /* 0x000000d369d37221 */ /* 0x000fc20000000000 */
[----:B------:R3:W-:Y:S01]  /*3590*/  STL [R1+0x88], R226 ;  /* 0x000088e201007387 */ /* 0x0007e20000100800 */
[----:B------:R-:W-:-:S03]  /*35a0*/  FADD R228, R88, R228 ;  /* 0x000000e458e47221 */ /* 0x000fc60000000000 */
[----:B---3--:R-:W3:Y:S04]  /*35b0*/  LDL.LU R226, [R1+0x24] ;  /* 0x0000240001e27983 */ /* 0x008ee80000300800 */
[----:B------:R4:W-:Y:S04]  /*35c0*/  STL [R1+0x8c], R225 ;  /* 0x00008ce101007387 */ /* 0x0009e80000100800 */
[----:B----4-:R-:W4:Y:S04]  /*35d0*/  LDL.LU R225, [R1+0x20] ;  /* 0x0000200001e17983 */ /* 0x010f280000300800 */
[----:B------:R0:W-:Y:S04]  /*35e0*/  STL [R1+0x90], R224 ;  /* 0x000090e001007387 */ /* 0x0001e80000100800 */
[----:B0-----:R-:W4:Y:S04]  /*35f0*/  LDL.LU R224, [R1+0x1c] ;  /* 0x00001c0001e07983 */ /* 0x001f280000300800 */
        /* <DEDUP_REMOVED lines=13> */
[----:B0-----:R-:W4:Y:S04]  /*36d0*/  LDL.LU R217, [R1] ;  /* 0x0000000001d97983 */ /* 0x001f280000300800 */
[----:B------:R-:W-:Y:S04]  /*36e0*/  STL [R1+0xb0], R216 ;  /* 0x0000b0d801007387 */ /* 0x000fe80000100800 */
[----:B------:R-:W-:Y:S04]  /*36f0*/  STL [R1+0xb4], R215 ;  /* 0x0000b4d701007387 */ /* 0x000fe80000100800 */
[----:B------:R-:W-:Y:S04]  /*3700*/  STL [R1+0xb8], R214 ;  /* 0x0000b8d601007387 */ /* 0x000fe80000100800 */
[----:B------:R-:W-:Y:S04]  /*3710*/  STL [R1+0xbc], R213 ;  /* 0x0000bcd501007387 */ /* 0x000fe80000100800 */
[----:B------:R-:W-:Y:S04]  /*3720*/  STL [R1+0xc0], R212 ;  /* 0x0000c0d401007387 */ /* 0x000fe80000100800 */
[----:B------:R0:W-:Y:S01]  /*3730*/  STL [R1+0xc4], R211 ;  /* 0x0000c4d301007387 */ /* 0x0001e20000100800 */
[----:B--2---:R-:W-:-:S01]  /*3740*/  FADD R227, R70, R227 ;  /* 0x000000e346e37221 */ /* 0x004fc20000000000 */
[----:B---3--:R-:W-:Y:S01]  /*3750*/  FADD R226, R69, R226 ;  /* 0x000000e245e27221 */ /* 0x008fe20000000000 */
[----:B----4-:R-:W-:-:S01]  /*3760*/  FADD R225, R68, R225 ;  /* 0x000000e144e17221 */ /* 0x010fc20000000000 */
[----:B------:R-:W-:Y:S01]  /*3770*/  FADD R224, R67, R224 ;  /* 0x000000e043e07221 */ /* 0x000fe20000000000 */
[----:B------:R-:W-:-:S01]  /*3780*/  FADD R223, R66, R223 ;  /* 0x000000df42df7221 */ /* 0x000fc20000000000 */
[----:B------:R-:W-:Y:S01]  /*3790*/  FADD R222, R65, R222 ;  /* 0x000000de41de7221 */ /* 0x000fe20000000000 */
[----:B------:R-:W-:-:S01]  /*37a0*/  FADD R221, R64, R221 ;  /* 0x000000dd40dd7221 */ /* 0x000fc20000000000 */
[----:B------:R-:W-:Y:S01]  /*37b0*/  FADD R220, R63, R220 ;  /* 0x000000dc3fdc7221 */ /* 0x000fe20000000000 */
[----:B------:R-:W-:-:S01]  /*37c0*/  FADD R219, R62, R219 ;  /* 0x000000db3edb7221 */ /* 0x000fc20000000000 */
[----:B------:R-:W-:Y:S01]  /*37d0*/  FADD R218, R61, R218 ;  /* 0x000000da3dda7221 */ /* 0x000fe20000000000 */
[----:B------:R-:W-:-:S05]  /*37e0*/  FADD R217, R60, R217 ;  /* 0x000000d93cd97221 */ /* 0x000fca0000000000 */
[----:B------:R2:W-:Y:S04]  /*37f0*/  STL [R1], R217 ;  /* 0x000000d901007387 */ /* 0x0005e80000100800 */
[----:B------:R3:W-:Y:S04]  /*3800*/  STL [R1+0x4], R218 ;  /* 0x000004da01007387 */ /* 0x0007e80000100800 */
[----:B------:R4:W-:Y:S04]  /*3810*/  STL [R1+0x8], R219 ;  /* 0x000008db01007387 */ /* 0x0009e80000100800 */
[----:B------:R1:W-:Y:S04]  /*3820*/  STL [R1+0xc], R220 ;  /* 0x00000cdc01007387 */ /* 0x0003e80000100800 */
[----:B------:R1:W-:Y:S04]  /*3830*/  STL [R1+0x10], R221 ;  /* 0x000010dd01007387 */ /* 0x0003e80000100800 */
[----:B------:R1:W-:Y:S04]  /*3840*/  STL [R1+0x14], R222 ;  /* 0x000014de01007387 */ /* 0x0003e80000100800 */
[----:B------:R1:W-:Y:S04]  /*3850*/  STL [R1+0x18], R223 ;  /* 0x000018df01007387 */ /* 0x0003e80000100800 */
[----:B------:R1:W-:Y:S04]  /*3860*/  STL [R1+0x1c], R224 ;  /* 0x00001ce001007387 */ /* 0x0003e80000100800 */
[----:B0-----:R-:W4:Y:S04]  /*3870*/  LDL.LU R211, [R1+0x2c] ;  /* 0x00002c0001d37983 */ /* 0x001f280000300800 */
[----:B------:R0:W-:Y:S04]  /*3880*/  STL [R1+0x20], R225 ;  /* 0x000020e101007387 */ /* 0x0001e80000100800 */
[----:B------:R-:W4:Y:S04]  /*3890*/  LDL.LU R212, [R1+0x30] ;  /* 0x0000300001d47983 */ /* 0x000f280000300800 */
[----:B------:R0:W-:Y:S04]  /*38a0*/  STL [R1+0x24], R226 ;  /* 0x000024e201007387 */ /* 0x0001e80000100800 */
[----:B------:R-:W4:Y:S04]  /*38b0*/  LDL.LU R213, [R1+0x34] ;  /* 0x0000340001d57983 */ /* 0x000f280000300800 */
[----:B------:R0:W-:Y:S04]  /*38c0*/  STL [R1+0x28], R227 ;  /* 0x000028e301007387 */ /* 0x0001e80000100800 */
[----:B------:R-:W4:Y:S04]  /*38d0*/  LDL.LU R214, [R1+0x38] ;  /* 0x0000380001d67983 */ /* 0x000f280000300800 */
[----:B------:R-:W4:Y:S04]  /*38e0*/  LDL.LU R215, [R1+0x3c] ;  /* 0x00003c0001d77983 */ /* 0x000f280000300800 */
[----:B------:R-:W4:Y:S04]  /*38f0*/  LDL.LU R216, [R1+0x40] ;  /* 0x0000400001d87983 */ /* 0x000f280000300800 */
[----:B--2---:R-:W2:Y:S04]  /*3900*/  LDL.LU R217, [R1+0x44] ;  /* 0x0000440001d97983 */ /* 0x004ea80000300800 */
[----:B---3--:R-:W3:Y:S04]  /*3910*/  LDL.LU R218, [R1+0x48] ;  /* 0x0000480001da7983 */ /* 0x008ee80000300800 */
[----:B----4-:R-:W4:Y:S04]  /*3920*/  LDL.LU R219, [R1+0x4c] ;  /* 0x00004c0001db7983 */ /* 0x010f280000300800 */
[----:B-1----:R-:W4:Y:S04]  /*3930*/  LDL.LU R220, [R1+0x50] ;  /* 0x0000500001dc7983 */ /* 0x002f280000300800 */
[----:B------:R-:W4:Y:S04]  /*3940*/  LDL.LU R221, [R1+0x54] ;  /* 0x0000540001dd7983 */ /* 0x000f280000300800 */
[----:B------:R-:W4:Y:S04]  /*3950*/  LDL.LU R222, [R1+0x58] ;  /* 0x0000580001de7983 */ /* 0x000f280000300800 */
[----:B------:R-:W4:Y:S04]  /*3960*/  LDL.LU R223, [R1+0x5c] ;  /* 0x00005c0001df7983 */ /* 0x000f280000300800 */
[----:B------:R-:W4:Y:S04]  /*3970*/  LDL.LU R224, [R1+0x60] ;  /* 0x0000600001e07983 */ /* 0x000f280000300800 */
[----:B0-----:R-:W4:Y:S04]  /*3980*/  LDL.LU R225, [R1+0x64] ;  /* 0x0000640001e17983 */ /* 0x001f280000300800 */
[----:B------:R-:W4:Y:S04]  /*3990*/  LDL.LU R226, [R1+0x68] ;  /* 0x0000680001e27983 */ /* 0x000f280000300800 */
[----:B------:R-:W4:Y:S01]  /*39a0*/  LDL.LU R227, [R1+0x6c] ;  /* 0x00006c0001e37983 */ /* 0x000f220000300800 */
[----:B------:R-:W-:-:S05]  /*39b0*/  FADD R211, R71, R211 ;  /* 0x000000d347d37221 */ /* 0x000fca0000000000 */
[----:B------:R0:W-:Y:S01]  /*39c0*/  STL [R1+0x2c], R211 ;  /* 0x00002cd301007387 */ /* 0x0001e20000100800 */
[----:B------:R-:W-:-:S03]  /*39d0*/  FADD R212, R72, R212 ;  /* 0x000000d448d47221 */ /* 0x000fc60000000000 */
[----:B0-----:R0:W5:Y:S01]  /*39e0*/  LDL.LU R211, [R1+0xc4] ;  /* 0x0000c40001d37983 */ /* 0x0011620000300800 */
[----:B------:R-:W-:-:S03]  /*39f0*/  FADD R213, R73, R213 ;  /* 0x000000d549d57221 */ /* 0x000fc60000000000 */
[----:B------:R1:W-:Y:S01]  /*3a00*/  STL [R1+0x30], R212 ;  /* 0x000030d401007387 */ /* 0x0003e20000100800 */
[----:B------:R-:W-:-:S01]  /*3a10*/  FADD R214, R74, R214 ;  /* 0x000000d64ad67221 */ /* 0x000fc20000000000 */
[----:B------:R-:W-:Y:S02]  /*3a20*/  FADD R215, R75, R215 ;  /* 0x000000d74bd77221 */ /* 0x000fe40000000000 */
[----:B-1----:R0:W5:Y:S01]  /*3a30*/  LDL.LU R212, [R1+0xc0] ;  /* 0x0000c00001d47983 */ /* 0x0021620000300800 */
[----:B------:R-:W-:-:S03]  /*3a40*/  FADD R216, R76, R216 ;  /* 0x000000d84cd87221 */ /* 0x000fc60000000000 */
[----:B------:R1:W-:Y:S01]  /*3a50*/  STL [R1+0x34], R213 ;  /* 0x000034d501007387 */ /* 0x0003e20000100800 */
[----:B--2---:R-:W-:-:S03]  /*3a60*/  FADD R217, R77, R217 ;  /* 0x000000d94dd97221 */ /* 0x004fc60000000000 */
[----:B-1----:R0:W5:Y:S01]  /*3a70*/  LDL.LU R213, [R1+0xbc] ;  /* 0x0000bc0001d57983 */ /* 0x0021620000300800 */
[----:B---3--:R-:W-:-:S03]  /*3a80*/  FADD R218, R78, R218 ;  /* 0x000000da4eda7221 */ /* 0x008fc60000000000 */
[----:B------:R1:W-:Y:S01]  /*3a90*/  STL [R1+0x38], R214 ;  /* 0x000038d601007387 */ /* 0x0003e20000100800 */
[----:B----4-:R-:W-:-:S01]  /*3aa0*/  FADD R219, R79, R219 ;  /* 0x000000db4fdb7221 */ /* 0x010fc20000000000 */
[----:B------:R-:W-:Y:S02]  /*3ab0*/  FADD R220, R80, R220 ;  /* 0x000000dc50dc7221 */ /* 0x000fe40000000000 */
[----:B-1----:R0:W5:Y:S04]  /*3ac0*/  LDL.LU R214, [R1+0xb8] ;  /* 0x0000b80001d67983 */ /* 0x0021680000300800 */
[----:B------:R1:W-:Y:S01]  /*3ad0*/  STL [R1+0x3c], R215 ;  /* 0x00003cd701007387 */ /* 0x0003e20000100800 */
[----:B------:R-:W-:-:S01]  /*3ae0*/  FADD R221, R81, R221 ;  /* 0x000000dd51dd7221 */ /* 0x000fc20000000000 */
[----:B------:R-:W-:-:S02]  /*3af0*/  FADD R222, R82, R222 ;  /* 0x000000de52de7221 */ /* 0x000fc40000000000 */
[----:B-1----:R0:W5:Y:S04]  /*3b00*/  LDL.LU R215, [R1+0xb4] ;  /* 0x0000b40001d77983 */ /* 0x0021680000300800 */
[----:B------:R1:W-:Y:S01]  /*3b10*/  STL [R1+0x40], R216 ;  /* 0x000040d801007387 */ /* 0x0003e20000100800 */
[----:B------:R-:W-:-:S03]  /*3b20*/  FADD R223, R83, R223 ;  /* 0x000000df53df7221 */ /* 0x000fc60000000000 */
        /* <DEDUP_REMOVED lines=13> */
[----:B------:R1:W-:Y:S04]  /*3c00*/  STL [R1+0x54], R221 ;  /* 0x000054dd01007387 */ /* 0x0003e80000100800 */
        /* <DEDUP_REMOVED lines=12> */
[----:B-1----:R0:W5:Y:S01]  /*3cd0*/  LDL.LU R227, [R1+0x84] ;  /* 0x0000840001e37983 */ /* 0x0021620000300800 */
        /* <DEDUP_REMOVED lines=82> */
[----:B0-----:R-:W-:-:S06]  /*4200*/  UMOV UR6, URZ ;  /* 0x0000003f00067c82 */ /* 0x001fcc0008000000 */
.L_x_28:
[----:B------:R-:W-:Y:S05]  /*4210*/  @!P2 BRA `(.L_x_29) ;  /* 0x000000000004a947 */ /* 0x000fea0003800000 */
[----:B------:R-:W-:Y:S01]  /*4220*/  BPT.TRAP 0x1 ;  /* 0x000000040000795c */ /* 0x000fe20000300000 */
.L_x_29:
[----:B-----5:R2:W-:Y:S04]  /*4230*/  STL [R1+0x84], R0 ;  /* 0x0000840001007387 */ /* 0x0205e80000100800 */
[----:B--2---:R-:W2:Y:S01]  /*4240*/  LDL R0, [R1+0x70] ;  /* 0x0000700001007983 */ /* 0x004ea20000100800 */
[----:B-1----:R-:W-:-:S05]  /*4250*/  IMAD.U32 R229, RZ, RZ, UR25 ;  /* 0x00000019ffe57e24 */ /* 0x002fca000f8e00ff */
[----:B------:R-:W-:-:S05]  /*4260*/  @P0 LEA R229, R229, UR11, 0x3 ;  /* 0x0000000be5e50c11 */ /* 0x000fca000f8e18ff */
[----:B------:R-:W-:Y:S01]  /*4270*/  @P0 VIADD R229, R229, 0x20 ;  /* 0x00000020e5e50836 */ /* 0x000fe20000000000 */
[----:B------:R-:W-:-:S06]  /*4280*/  UISETP.GT.U32.AND UP0, UPT, UR13, 0x1, UPT ;  /* 0x000000010d00788c */ /* 0x000fcc000bf04070 */
[----:B------:R-:W-:Y:S02]  /*4290*/  PLOP3.LUT P1, PT, PT, PT, UP0, 0x80, 0x0 ;  /* 0x000000000000781c */ /* 0x000fe40003f2f008 */
[----:B--2---:R-:W-:Y:S02]  /*42a0*/  @P0 PRMT R229, R0, 0x654, R229 ;  /* 0x0000065400e50816 */ /* 0x004fe400000000e5 */
[----:B------:R1:W5:Y:S02]  /*42b0*/  LDL.LU R0, [R1+0x84] ;  /* 0x0000840001007983 */ /* 0x0003640000300800 */
[----:B------:R1:W-:Y:S07]  /*42c0*/  @P0 SYNCS.ARRIVE.TRANS64.RED.A1T0 RZ, [R229+URZ], RZ ;  /* 0x000000ffe5ff09a7 */ /* 0x0003ee000810043f */
[----:B------:R-:W-:Y:S05]  /*42d0*/  @P1 BRA `(.L_x_30) ;  /* 0x0000000000041947 */ /* 0x000fea0003800000 */
[----:B------:R-:W-:Y:S01]  /*42e0*/  BPT.TRAP 0x1 ;  /* 0x000000040000795c */ /* 0x000fe20000300000 */
.L_x_30:
[----:B------:R-:W-:Y:S02]  /*42f0*/  UISETP.GT.AND UP2, UPT, UR26, 0x1, UPT ;  /* 0x000000011a00788c */ /* 0x000fe4000bf44270 */
[----:B------:R-:W-:Y:S02]  /*4300*/  UIADD3 UR23, UR23, 0x1, URZ ;  /* 0x0000000117177890 */ /* 0x000fe4000fffe03f */
[----:B------:R-:W-:Y:S02]  /*4310*/  UIADD3 UR25, UR25, 0x1, URZ ;  /* 0x0000000119197890 */ /* 0x000fe4000fffe03f */
[----:B------:R-:W-:Y:S01]  /*4320*/  PLOP3.LUT P1, PT, PT, PT, UP2, 0x80, 0x0 ;  /* 0x000000000000781c */ /* 0x000fe20003f2f028 */
[----:B------:R-:W-:Y:S02]  /*4330*/  UISETP.NE.AND UP0, UPT, UR23, 0x4, UPT ;  /* 0x000000041700788c */ /* 0x000fe4000bf05270 */
[----:B------:R-:W-:Y:S02]  /*4340*/  UIADD3 UR16, UR26, -0x1, URZ ;  /* 0xffffffff1a107890 */ /* 0x000fe4000fffe03f */
[----:B------:R-:W-:-:S02]  /*4350*/  USEL UR8, URZ, 0x1, UP0 ;  /* 0x000000013f087887 */ /* 0x000fc40008000000 */
[----:B------:R-:W-:Y:S02]  /*4360*/  UISETP.NE.AND UP1, UPT, UR25, 0x4, UPT ;  /* 0x000000041900788c */ /* 0x000fe4000bf25270 */
[----:B------:R-:W-:Y:S02]  /*4370*/  ULOP3.LUT UR24, UR24, UR8, URZ, 0x3c, !UPT ;  /* 0x0000000818187292 */ /* 0x000fe4000f8e3c3f */
[----:B------:R-:W-:Y:S02]  /*4380*/  USEL UR23, UR23, URZ, UP0 ;  /* 0x0000003f17177287 */ /* 0x000fe40008000000 */
[----:B------:R-:W-:Y:S01]  /*4390*/  USEL UR25, UR25, URZ, UP1 ;  /* 0x0000003f19197287 */ /* 0x000fe20008800000 */
[----:B------:R-:W-:Y:S01]  /*43a0*/  UMOV UR8, 0x1 ;  /* 0x0000000100087882 */ /* 0x000fe20000000000 */
[----:B------:R-:W-:Y:S01]  /*43b0*/  UMOV UR26, UR16 ;  /* 0x00000010001a7c82 */ /* 0x000fe20008000000 */
[----:B------:R-:W-:Y:S09]  /*43c0*/  @P1 BRA `(.L_x_31) ;  /* 0xffffffec001c1947 */ /* 0x000ff2000383ffff */
.L_x_23:
[----:B------:R-:W-:-:S04]  /*43d0*/  UISETP.NE.AND UP0, UPT, UR6, URZ, UPT ;  /* 0x0000003f0600728c */ /* 0x000fc8000bf05270 */
[----:B------:R-:W-:-:S06]  /*43e0*/  USEL UR6, URZ, 0x1, !UP0 ;  /* 0x000000013f067887 */ /* 0x000fcc000c000000 */
[----:B------:R-:W-:-:S13]  /*43f0*/  ISETP.NE.AND P1, PT, RZ, UR6, PT ;  /* 0x00000006ff007c0c */ /* 0x000fda000bf25270 */
[----:B------:R-:W-:Y:S05]  /*4400*/  @!P1 BRA `(.L_x_32) ;  /* 0x0000000c00c49947 */ /* 0x000fea0003800000 */
[----:B------:R-:W-:Y:S02]  /*4410*/  WARPGROUP.DEPBAR.LE gsb0, 0x0 ;  /* 0x00008000000079c5 */ /* 0x000fe40000010000 */
[----:B-----5:R-:W-:Y:S01]  /*4420*/  FADD R227, R89, R227 ;  /* 0x000000e359e37221 */ /* 0x020fe20000000000 */
[----:B------:R-:W-:-:S04]  /*4430*/  FADD R228, R88, R228 ;  /* 0x000000e458e47221 */ /* 0x000fc80000000000 */
[----:B------:R2:W-:Y:S04]  /*4440*/  STL [R1+0x84], R227 ;  /* 0x000084e301007387 */ /* 0x0005e80000100800 */
[----:B--2---:R-:W2:Y:S04]  /*4450*/  LDL.LU R227, [R1+0x6c] ;  /* 0x00006c0001e37983 */ /* 0x004ea80000300800 */
[----:B--2---:R2:W-:Y:S04]  /*4460*/  STL [R1+0x88], R227 ;  /* 0x000088e301007387 */ /* 0x0045e80000100800 */
        /* <DEDUP_REMOVED lines=52> */
[----:B--2---:R-:W2:Y:S01]  /*47b0*/  LDL.LU R227, [R1] ;  /* 0x0000000001e37983 */ /* 0x004ea20000300800 */
[----:B------:R-:W-:Y:S01]  /*47c0*/  FADD R226, R90, R226 ;  /* 0x000000e25ae27221 */ /* 0x000fe20000000000 */
        /* <DEDUP_REMOVED lines=97> */
[----:B--2---:R-:W-:-:S05]  /*4de0*/  FADD R227, R60, R227 ;  /* 0x000000e33ce37221 */ /* 0x004fca0000000000 */
[----:B------:R2:W-:Y:S04]  /*4df0*/  STL [R1], R227 ;  /* 0x000000e301007387 */ /* 0x0005e80000100800 */
[----:B--2---:R-:W2:Y:S02]  /*4e00*/  LDL.LU R227, [R1+0xf0] ;  /* 0x0000f00001e37983 */ /* 0x004ea40000300800 */
[----:B--2---:R-:W-:-:S05]  /*4e10*/  FADD R227, R61, R227 ;  /* 0x000000e33de37221 */ /* 0x004fca0000000000 */
[----:B------:R2:W-:Y:S04]  /*4e20*/  STL [R1+0x4], R227 ;  /* 0x000004e301007387 */ /* 0x0005e80000100800 */
        /* <DEDUP_REMOVED lines=78> */
[----:B--2---:R2:W5:Y:S02]  /*5310*/  LDL.LU R227, [R1+0x84] ;  /* 0x0000840001e37983 */ /* 0x0045640000300800 */
.L_x_32:
[----:B------:R-:W-:Y:S02]  /*5320*/  WARPGROUP.DEPBAR.LE gsb0, 0x0 ;  /* 0x00008000000079c5 */ /* 0x000fe40000010000 */
[----:B------:R-:W3:Y:S02]  /*5330*/  LDC R24, c[0x0][0x28c] ;  /* 0x0000a300ff187b82 */ /* 0x000ee40000000800 */
[----:B---3--:R-:W-:-:S13]  /*5340*/  ISETP.GE.AND P1, PT, R24, 0x1, PT ;  /* 0x000000011800780c */ /* 0x008fda0003f26270 */
[----:B------:R-:W-:Y:S05]  /*5350*/  @!P1 BRA `(.L_x_33) ;  /* 0x0000000000589947 */ /* 0x000fea0003800000 */
[----:B------:R-:W-:-:S06]  /*5360*/  UISETP.NE.AND UP0, UPT, UR22, 0x3, UPT ;  /* 0x000000031600788c */ /* 0x000fcc000bf05270 */
[----:B------:R-:W-:-:S13]  /*5370*/  PLOP3.LUT P1, PT, PT, PT, UP0, 0x80, 0x0 ;  /* 0x000000000000781c */ /* 0x000fda0003f2f008 */
[----:B------:R-:W-:Y:S05]  /*5380*/  @!P1 BRA `(.L_x_34) ;  /* 0x0000000000049947 */ /* 0x000fea0003800000 */
[----:B------:R-:W-:Y:S01]  /*5390*/  BPT.TRAP 0x1 ;  /* 0x000000040000795c */ /* 0x000fe20000300000 */
.L_x_34:
[----:B-----5:R3:W-:Y:S04]  /*53a0*/  STL [R1+0x84], R0 ;  /* 0x0000840001007387 */ /* 0x0207e80000100800 */
[----:B---3--:R-:W3:Y:S01]  /*53b0*/  LDL R0, [R1+0x70] ;  /* 0x0000700001007983 */ /* 0x008ee20000100800 */
[----:B------:R-:W-:Y:S01]  /*53c0*/  VOTEU.ANY UP0, P0 ;  /* 0x00000000003f7886 */ /* 0x000fe20000000100 */
[----:B------:R-:W-:Y:S01]  /*53d0*/  UISETP.LT.AND UP1, UPT, UR9, 0x1, UPT ;  /* 0x000000010900788c */ /* 0x000fe2000bf21270 */
[----:B------:R-:W-:-:S03]  /*53e0*/  IMAD.U32 R25, RZ, RZ, UR11 ;  /* 0x0000000bff197e24 */ /* 0x000fc6000f8e00ff */
[----:B------:R-:W-:-:S04]  /*53f0*/  @UP0 USEL UR6, UR9, 0x1, UP1 ;  /* 0x0000000109060887 */ /* 0x000fc80008800000 */
[----:B------:R-:W-:-:S06]  /*5400*/  @UP0 UIADD3 UR6, UR5, UR9, -UR6 ;  /* 0x0000000905060290 */ /* 0x000fcc000fffe806 */
[----:B------:R-:W-:-:S04]  /*5410*/  IMAD.U32 R24, RZ, RZ, UR6 ;  /* 0x00000006ff187e24 */ /* 0x000fc8000f8e00ff */
[----:B------:R-:W-:-:S05]  /*5420*/  @P0 IMAD.SHL.U32 R24, R24, 0x8, RZ ;  /* 0x0000000818180824 */ /* 0x000fca00078e00ff */
[----:B------:R-:W-:-:S04]  /*5430*/  @P0 LOP3.LUT R24, R24, 0x18, RZ, 0xc0, !PT ;  /* 0x0000001818180812 */ /* 0x000fc800078ec0ff */
[----:B------:R-:W-:-:S04]  /*5440*/  @P0 IADD3 R24, R25, 0x20, R24 ;  /* 0x0000002019180810 */ /* 0x000fc80007ffe018 */
[----:B---3--:R-:W-:Y:S02]  /*5450*/  @P0 PRMT R24, R0, 0x654, R24 ;  /* 0x0000065400180816 */ /* 0x008fe40000000018 */
[----:B------:R3:W5:Y:S01]  /*5460*/  LDL.LU R0, [R1+0x84] ;  /* 0x0000840001007983 */ /* 0x0007620000300800 */
[----:B------:R-:W-:Y:S01]  /*5470*/  UISETP.GT.U32.AND UP0, UPT, UR13, 0x1, UPT ;  /* 0x000000010d00788c */ /* 0x000fe2000bf04070 */
[----:B------:R3:W-:Y:S05]  /*5480*/  @P0 SYNCS.ARRIVE.TRANS64.RED.A1T0 RZ, [R24+URZ], RZ ;  /* 0x000000ff18ff09a7 */ /* 0x0007ea000810043f */
[----:B------:R-:W-:-:S13]  /*5490*/  PLOP3.LUT P1, PT, PT, PT, UP0, 0x80, 0x0 ;  /* 0x000000000000781c */ /* 0x000fda0003f2f008 */
[----:B---3--:R-:W-:Y:S05]  /*54a0*/  @P1 BRA `(.L_x_33) ;  /* 0x0000000000041947 */ /* 0x008fea0003800000 */
[----:B------:R-:W-:Y:S01]  /*54b0*/  BPT.TRAP 0x1 ;  /* 0x000000040000795c */ /* 0x000fe20000300000 */
.L_x_33:
[----:B------:R3:W-:Y:S01]  /*54c0*/  STL [R1+0x8c], R3 ;  /* 0x00008c0301007387 */ /* 0x0007e20000100800 */
[----:B------:R-:W4:Y:S01]  /*54d0*/  LDC R28, c[0x0][0x288] ;  /* 0x0000a200ff1c7b82 */ /* 0x000f220000000800 */
[----:B------:R-:W-:Y:S02]  /*54e0*/  ULDC UR6, c[0x0][0x284] ;  /* 0x0000a10000067ab9 */ /* 0x000fe40000000800 */
[----:B---3--:R-:W3:Y:S04]  /*54f0*/  LDL.LU R3, [R1+0x7c] ;  /* 0x00007c0001037983 */ /* 0x008ee80000300800 */
[----:B------:R0:W-:Y:S04]  /*5500*/  STL [R1+0x88], R2 ;  /* 0x0000880201007387 */ /* 0x0001e80000100800 */
[----:B0-----:R-:W2:Y:S04]  /*5510*/  LDL.LU R2, [R1+0x80] ;  /* 0x0000800001027983 */ /* 0x001ea80000300800 */
[----:B-----5:R0:W-:Y:S02]  /*5520*/  STL [R1+0x84], R0 ;  /* 0x0000840001007387 */ /* 0x0201e40000100800 */
[----:B0-----:R-:W0:Y:S02]  /*5530*/  S2R R0, SR_TID.X ;  /* 0x0000000000007919 */ /* 0x001e240000002100 */
[----:B0-----:R-:W-:-:S02]  /*5540*/  SHF.R.U32.HI R24, RZ, 0x2, R0 ;  /* 0x00000002ff187819 */ /* 0x001fc40000011600 */
[----:B------:R-:W-:Y:S02]  /*5550*/  LOP3.LUT R26, R0, 0x60, RZ, 0xc0, !PT ;  /* 0x00000060001a7812 */ /* 0x000fe400078ec0ff */
[----:B------:R-:W-:Y:S02]  /*5560*/  SHF.R.U32.HI R27, RZ, 0x7, R0 ;  /* 0x00000007ff1b7819 */ /* 0x000fe40000011600 */
[----:B------:R-:W-:Y:S02]  /*5570*/  LOP3.LUT R25, R24, 0x7, RZ, 0xc0, !PT ;  /* 0x0000000718197812 */ /* 0x000fe400078ec0ff */
[----:B------:R-:W-:Y:S02]  /*5580*/  SHF.R.U32.HI R26, RZ, 0x1, R26 ;  /* 0x00000001ff1a7819 */ /* 0x000fe4000001161a */
[----:B------:R-:W-:Y:S02]  /*5590*/  LOP3.LUT R24, R27, 0x1, RZ, 0xc0, !PT ;  /* 0x000000011b187812 */ /* 0x000fe400078ec0ff */
[----:B------:R-:W-:Y:S01]  /*55a0*/  IADD3 R31, RZ, -R26, -R25 ;  /* 0x8000001aff1f7210 */ /* 0x000fe20007ffe819 */
[C---:B------:R-:W-:Y:S01]  /*55b0*/  IMAD.SHL.U32 R32, R0.reuse, 0x2, RZ ;  /* 0x0000000200207824 */ /* 0x040fe200078e00ff */
[----:B------:R-:W-:Y:S01]  /*55c0*/  LOP3.LUT R27, R0, 0x3, RZ, 0xc0, !PT ;  /* 0x00000003001b7812 */ /* 0x000fe200078ec0ff */
[----:B------:R-:W-:-:S02]  /*55d0*/  IMAD.SHL.U32 R30, R24, 0x40, RZ ;  /* 0x00000040181e7824 */ /* 0x000fc400078e00ff */
[----:B------:R-:W-:Y:S02]  /*55e0*/  IMAD R31, R24, -0x40, R31 ;  /* 0xffffffc0181f7824 */ /* 0x000fe400078e021f */
[----:B---3--:R-:W-:Y:S02]  /*55f0*/  IMAD.SHL.U32 R29, R3, 0x80, RZ ;  /* 0x00000080031d7824 */ /* 0x008fe400078e00ff */
[----:B------:R0:W5:Y:S01]  /*5600*/  LDL.LU R3, [R1+0x8c] ;  /* 0x00008c0001037983 */ /* 0x0001620000300800 */
[----:B------:R-:W-:Y:S01]  /*5610*/  LOP3.LUT R43, R30, 0x40, R25, 0xe2, !PT ;  /* 0x000000401e2b7812 */ /* 0x000fe200078ee219 */
[----:B----4-:R-:W-:Y:S01]  /*5620*/  IMAD R42, R27, -0x2, R28 ;  /* 0xfffffffe1b2a7824 */ /* 0x010fe200078e021c */
[----:B------:R-:W-:Y:S01]  /*5630*/  ISETP.GE.AND P1, PT, R29, R28, PT ;  /* 0x0000001c1d00720c */ /* 0x000fe20003f26270 */
[C---:B--2---:R-:W-:Y:S02]  /*5640*/  IMAD.SHL.U32 R24, R2.reuse, 0x100, RZ ;  /* 0x0000010002187824 */ /* 0x044fe400078e00ff */
[----:B------:R-:W-:-:S02]  /*5650*/  IMAD.WIDE R38, R2, 0x100, RZ ;  /* 0x0000010002267825 */ /* 0x000fc400078e02ff */
[----:B------:R0:W5:Y:S04]  /*5660*/  LDL.LU R2, [R1+0x88] ;  /* 0x0000880001027983 */ /* 0x0001680000300800 */
[----:B------:R0:W5:Y:S01]  /*5670*/  LDL.LU R0, [R1+0x84] ;  /* 0x0000840001007983 */ /* 0x0001620000300800 */
[----:B------:R-:W-:Y:S01]  /*5680*/  ISETP.GE.OR P1, PT, R24, UR6, P1 ;  /* 0x0000000618007c0c */ /* 0x000fe20008f26670 */
[----:B------:R-:W-:Y:S01]  /*5690*/  IMAD.IADD R42, R42, 0x1, -R29 ;  /* 0x000000012a2a7824 */ /* 0x000fe200078e0a1d */
[----:B------:R-:W-:Y:S01]  /*56a0*/  IADD3 R41, -R24, UR6, R31 ;  /* 0x0000000618297c10 */ /* 0x000fe2000fffe11f */
[----:B------:R-:W-:Y:S01]  /*56b0*/  IMAD.MOV.U32 R40, RZ, RZ, -0x1 ;  /* 0xffffffffff287424 */ /* 0x000fe200078e00ff */
[----:B------:R-:W-:Y:S02]  /*56c0*/  LOP3.LUT R43, R38, R43, R26, 0xfe, !PT ;  /* 0x0000002b262b7212 */ /* 0x000fe400078efe1a */
[----:B------:R-:W-:-:S07]  /*56d0*/  LOP3.LUT R32, R29, 0x6, R32, 0xf8, !PT ;  /* 0x000000061d207812 */ /* 0x000fce00078ef820 */
[----:B0-----:R-:W-:Y:S05]  /*56e0*/  @P1 BRA `(.L_x_35) ;  /* 0x00000090000c1947 */ /* 0x001fea0003800000 */
[----:B------:R-:W0:Y:S01]  /*56f0*/  LDC.64 R28, c[0x0][0x5c8] ;  /* 0x00017200ff1c7b82 */ /* 0x000e220000000a00 */
[----:B------:R-:W-:Y:S01]  /*5700*/  USHF.R.S32.HI UR7, URZ, 0x1f, UR12 ;  /* 0x0000001f3f077899 */ /* 0x000fe2000801140c */
[--C-:B------:R-:W-:Y:S01]  /*5710*/  SHF.R.S32.HI R33, RZ, 0x1f, R32.reuse ;  /* 0x0000001fff217819 */ /* 0x100fe20000011420 */
[----:B------:R-:W-:Y:S01]  /*5720*/  ULDC.64 UR10, c[0x0][0x5d0] ;  /* 0x00017400000a7ab9 */ /* 0x000fe20000000a00 */
[----:B------:R-:W-:Y:S01]  /*5730*/  BSSY B0, `(.L_x_35) ;  /* 0x00008fe000007945 */ /* 0x000fe20003800000 */
[----:B------:R-:W-:Y:S02]  /*5740*/  UIMAD UR6, UR7, UR10, URZ ;  /* 0x0000000a070672a4 */ /* 0x000fe4000f8e023f */
[----:B------:R-:W-:Y:S02]  /*5750*/  IMAD.U32 R27, RZ, RZ, UR10 ;  /* 0x0000000aff1b7e24 */ /* 0x000fe4000f8e00ff */
[----:B------:R-:W-:Y:S02]  /*5760*/  UIMAD UR6, UR12, UR11, UR6 ;  /* 0x0000000b0c0672a4 */ /* 0x000fe4000f8e0206 */
[----:B------:R-:W-:Y:S01]  /*5770*/  IMAD.WIDE.U32 R26, R27, UR12, R32 ;  /* 0x0000000c1b1a7c25 */ /* 0x000fe2000f8e0020 */
[----:B------:R-:W-:-:S03]  /*5780*/  ULDC.64 UR10, c[0x0][0x5c0] ;  /* 0x00017000000a7ab9 */ /* 0x000fc60000000a00 */
[----:B------:R-:W-:Y:S02]  /*5790*/  VIADD R27, R27, UR6 ;  /* 0x000000061b1b7c36 */ /* 0x000fe40008000000 */
[-C--:B0-----:R-:W-:Y:S01]  /*57a0*/  IMAD R24, R39, R28.reuse, RZ ;  /* 0x0000001c27187224 */ /* 0x081fe200078e02ff */
[----:B------:R-:W-:Y:S01]  /*57b0*/  SHF.L.U64.HI R34, R28, 0x3, R29 ;  /* 0x000000031c227819 */ /* 0x000fe2000001021d */
[----:B------:R-:W-:-:S04]  /*57c0*/  IMAD.WIDE.U32 R26, R43, R28, R26 ;  /* 0x0000001c2b1a7225 */ /* 0x000fc800078e001a */
[----:B------:R-:W-:Y:S01]  /*57d0*/  IMAD R25, R43, R29, R24 ;  /* 0x0000001d2b197224 */ /* 0x000fe200078e0218 */
[C---:B------:R-:W-:Y:S01]  /*57e0*/  LEA R30, P2, R28.reuse, R26, 0x7 ;  /* 0x0000001a1c1e7211 */ /* 0x040fe200078438ff */
[----:B------:R-:W-:Y:S01]  /*57f0*/  IMAD.SHL.U32 R31, R28, 0x8, RZ ;  /* 0x000000081c1f7824 */ /* 0x000fe200078e00ff */
[----:B------:R-:W-:Y:S01]  /*5800*/  IADD3 R24, P1, R26, UR10, RZ ;  /* 0x0000000a1a187c10 */ /* 0x000fe2000ff3e0ff */
[----:B------:R-:W-:-:S03]  /*5810*/  IMAD.IADD R27, R27, 0x1, R25 ;  /* 0x000000011b1b7824 */ /* 0x000fc600078e0219 */
[----:B------:R-:W-:Y:S02]  /*5820*/  IADD3 R26, P5, P6, R26, UR10, R31 ;  /* 0x0000000a1a1a7c10 */ /* 0x000fe4000febe01f */
[----:B------:R-:W-:Y:S02]  /*5830*/  LEA.HI.X R29, R28, R27, R29, 0x7, P2 ;  /* 0x0000001b1c1d7211 */ /* 0x000fe400010f3c1d */
[C---:B------:R-:W-:Y:S02]  /*5840*/  IADD3.X R25, R27.reuse, UR11, RZ, P1, !PT ;  /* 0x0000000b1b197c10 */ /* 0x040fe40008ffe4ff */
[----:B------:R-:W-:Y:S02]  /*5850*/  IADD3.X R27, R27, UR11, R34, P5, P6 ;  /* 0x0000000b1b1b7c10 */ /* 0x000fe4000afec422 */
[----:B------:R-:W-:Y:S02]  /*5860*/  FSETP.NEU.AND P5, PT, RZ, UR21, PT ;  /* 0x00000015ff007c0b */ /* 0x000fe4000bfad000 */
[----:B------:R-:W-:-:S02]  /*5870*/  IADD3 R28, P1, P2, R30, UR10, R31 ;  /* 0x0000000a1e1c7c10 */ /* 0x000fc4000fa3e01f */
[----:B------:R-:W-:-:S04]  /*5880*/  IADD3 R30, P3, R30, UR10, RZ ;  /* 0x0000000a1e1e7c10 */ /* 0x000fc8000ff7e0ff */
[C---:B------:R-:W-:Y:S02]  /*5890*/  IADD3.X R31, R29.reuse, UR11, RZ, P3, !PT ;  /* 0x0000000b1d1f7c10 */ /* 0x040fe40009ffe4ff */
[----:B------:R-:W-:-:S03]  /*58a0*/  IADD3.X R29, R29, UR11, R34, P1, P2 ;  /* 0x0000000b1d1d7c10 */ /* 0x000fc60008fe4422 */
[----:B------:R-:W-:Y:S05]  /*58b0*/  @!P5 BRA `(.L_x_36) ;  /* 0x0000006c0014d947 */ /* 0x000fea0003800000 */
[----:B------:R-:W-:Y:S01]  /*58c0*/  ULDC.64 UR10, c[0x0][0x5b8] ;  /* 0x00016e00000a7ab9 */ /* 0x000fe20000000a00 */
[----:B------:R-:W-:Y:S01]  /*58d0*/  ISETP.GE.AND P1, PT, R41, 0x1, PT ;  /* 0x000000012900780c */ /* 0x000fe20003f26270 */
[----:B------:R-:W-:Y:S02]  /*58e0*/  UIMAD UR6, UR7, UR10, URZ ;  /* 0x0000000a070672a4 */ /* 0x000fe4000f8e023f */
[----:B------:R-:W-:Y:S01]  /*58f0*/  IMAD.U32 R35, RZ, RZ, UR10 ;  /* 0x0000000aff237e24 */ /* 0x000fe2000f8e00ff */
[----:B------:R-:W-:Y:S01]  /*5900*/  BSSY B1, `(.L_x_37) ;  /* 0x0000010000017945 */ /* 0x000fe20003800000 */
[----:B------:R-:W-:Y:S01]  /*5910*/  ISETP.LT.OR P5, PT, R42, 0x1, !P1 ;  /* 0x000000012a00780c */ /* 0x000fe20004fa1670 */
[----:B------:R-:W-:Y:S02]  /*5920*/  UIMAD UR6, UR12, UR11, UR6 ;  /* 0x0000000b0c0672a4 */ /* 0x000fe4000f8e0206 */
[----:B------:R-:W-:Y:S01]  /*5930*/  IMAD.WIDE.U32 R32, R35, UR12, R32 ;  /* 0x0000000c23207c25 */ /* 0x000fe2000f8e0020 */
[----:B------:R-:W-:-:S03]  /*5940*/  ULDC.64 UR10, c[0x0][0x5a8] ;  /* 0x00016a00000a7ab9 */ /* 0x000fc60000000a00 */
[----:B------:R-:W-:Y:S02]  /*5950*/  IMAD.MOV.U32 R36, RZ, RZ, R32 ;  /* 0x000000ffff247224 */ /* 0x000fe400078e0020 */
[----:B------:R-:W-:Y:S01]  /*5960*/  VIADD R37, R33, UR6 ;  /* 0x0000000621257c36 */ /* 0x000fe20008000000 */
[----:B------:R-:W-:Y:S02]  /*5970*/  ULDC.64 UR6, c[0x0][0x5b0] ;  /* 0x00016c0000067ab9 */ /* 0x000fe40000000a00 */
[----:B------:R-:W-:Y:S02]  /*5980*/  IMAD R34, R39, UR6, RZ ;  /* 0x0000000627227c24 */ /* 0x000fe4000f8e02ff */
[----:B------:R-:W-:-:S04]  /*5990*/  IMAD.WIDE.U32 R32, R43, UR6, R36 ;  /* 0x000000062b207c25 */ /* 0x000fc8000f8e0024 */
[--C-:B------:R-:W-:Y:S01]  /*59a0*/  IMAD R35, R43, UR7, R34.reuse ;  /* 0x000000072b237c24 */ /* 0x100fe2000f8e0222 */
[----:B------:R-:W-:Y:S02]  /*59b0*/  IADD3 R32, P2, R32, UR10, RZ ;  /* 0x0000000a20207c10 */ /* 0x000fe4000ff5e0ff */
[----:B------:R-:W-:Y:S02]  /*59c0*/  PRMT R34, RZ, 0x7610, R34 ;  /* 0x00007610ff227816 */ /* 0x000fe40000000022 */
[----:B------:R-:W-:Y:S01]  /*59d0*/  IADD3.X R33, R33, UR11, R35, P2, !PT ;  /* 0x0000000b21217c10 */ /* 0x000fe200097fe423 */
[----:B------:R-:W-:Y:S08]  /*59e0*/  @P5 BRA `(.L_x_38) ;  /* 0x0000000000045947 */ /* 0x000ff00003800000 */
[----:B------:R0:W5:Y:S02]  /*59f0*/  LDG.E.U8 R34, desc[UR14][R32.64] ;  /* 0x0000000e20227981 */ /* 0x000164000c1e1100 */
.L_x_38:
[----:B------:R-:W-:Y:S05]  /*5a00*/  BSYNC B1 ;  /* 0x0000000000017941 */ /* 0x000fea0003800000 */
.L_x_37:
[----:B-----5:R-:W-:Y:S01]  /*5a10*/  LOP3.LUT R34, R34, 0xff, RZ, 0xc0, !PT ;  /* 0x000000ff22227812 */ /* 0x020fe200078ec0ff */
[----:B------:R-:W-:Y:S01]  /*5a20*/  BSSY B1, `(.L_x_39) ;  /* 0x000000b000017945 */ /* 0x000fe20003800000 */
[----:B------:R-:W-:Y:S02]  /*5a30*/  ISETP.LT.OR P3, PT, R42, 0x2, !P1 ;  /* 0x000000022a00780c */ /* 0x000fe40004f61670 */
[----:B------:R-:W-:-:S05]  /*5a40*/  F2FP.F16.E4M3.UNPACK_B R34, R34 ;  /* 0x00000022ff22723e */ /* 0x000fca00020006ff */
[----:B------:R-:W-:-:S05]  /*5a50*/  HADD2.F32 R34, -RZ, R34.H0_H0 ;  /* 0x20000022ff227230 */ /* 0x000fca0000004100 */
[----:B------:R-:W-:Y:S01]  /*5a60*/  FMUL R35, R34, UR21 ;  /* 0x0000001522237c20 */ /* 0x000fe20008400000 */
[----:B------:R-:W-:-:S03]  /*5a70*/  PRMT R34, RZ, 0x7610, R34 ;  /* 0x00007610ff227816 */ /* 0x000fc60000000022 */
[----:B------:R-:W-:-:S05]  /*5a80*/  FFMA R35, R228, UR20, R35 ;  /* 0x00000014e4237c23 */ /* 0x000fca0008000023 */
[----:B------:R-:W-:-:S05]  /*5a90*/  F2FP.SATFINITE.E4M3.F32.PACK_AB_MERGE_C R35, RZ, R35, RZ ;  /* 0x00000023ff23723e */ /* 0x000fca00048070ff */
[----:B------:R2:W-:Y:S01]  /*5aa0*/  @!P5 STG.E.U8 desc[UR14][R24.64], R35 ;  /* 0x000000231800d986 */ /* 0x0005e2000c10110e */
[----:B------:R-:W-:Y:S05]  /*5ab0*/  @P3 BRA `(.L_x_40) ;  /* 0x0000000000043947 */ /* 0x000fea0003800000 */
[----:B------:R3:W5:Y:S02]  /*5ac0*/  LDG.E.U8 R34, desc[UR14][R32.64+0x1] ;  /* 0x0000010e20227981 */ /* 0x000764000c1e1100 */
.L_x_40:
[----:B------:R-:W-:Y:S05]  /*5ad0*/  BSYNC B1 ;  /* 0x0000000000017941 */ /* 0x000fea0003800000 */
.L_x_39:
[----:B-----5:R-:W-:Y:S01]  /*5ae0*/  LOP3.LUT R34, R34, 0xff, RZ, 0xc0, !PT ;  /* 0x000000ff22227812 */ /* 0x020fe200078ec0ff */
[----:B------:R-:W-:Y:S01]  /*5af0*/  BSSY B1, `(.L_x_41) ;  /* 0x0000013000017945 */ /* 0x000fe20003800000 */
[----:B------:R-:W-:Y:S02]  /*5b00*/  IADD3 R45, P2, R43, 0x8, RZ ;  /* 0x000000082b2d7810 */ /* 0x000fe40007f5e0ff */
[----:B------:R-:W-:-:S03]  /*5b10*/  F2FP.F16.E4M3.UNPACK_B R34, R34 ;  /* 0x00000022ff22723e */ /* 0x000fc600020006ff */
[----:B--2---:R-:W-:Y:S01]  /*5b20*/  IMAD.X R35, RZ, RZ, R39, P2 ;  /* 0x000000ffff237224 */ /* 0x004fe200010e0627 */
[----:B------:R-:W-:Y:S01]  /*5b30*/  ISETP.GE.AND P2, PT, R41, 0x9, PT ;  /* 0x000000092900780c */ /* 0x000fe20003f46270 */
[----:B------:R-:W-:Y:S02]  /*5b40*/  HADD2.F32 R34, -RZ, R34.H0_H0 ;  /* 0x20000022ff227230 */ /* 0x000fe40000004100 */
[----:B------:R-:W-:Y:S01]  /*5b50*/  IMAD R46, R35, UR6, RZ ;  /* 0x00000006232e7c24 */ /* 0x000fe2000f8e02ff */
[----:B------:R-:W-:Y:S02]  /*5b60*/  ISETP.LT.OR P5, PT, R42, 0x1, !P2 ;  /* 0x000000012a00780c */ /* 0x000fe400057a1670 */
[----:B------:R-:W-:Y:S01]  /*5b70*/  FMUL R44, R34, UR21 ;  /* 0x00000015222c7c20 */ /* 0x000fe20008400000 */
[----:B------:R-:W-:-:S04]  /*5b80*/  IMAD.WIDE.U32 R34, R45, UR6, R36 ;  /* 0x000000062d227c25 */ /* 0x000fc8000f8e0024 */
[----:B------:R-:W-:Y:S01]  /*5b90*/  FFMA R44, R227, UR20, R44 ;  /* 0x00000014e32c7c23 */ /* 0x000fe2000800002c */
[----:B------:R-:W-:Y:S01]  /*5ba0*/  IMAD R45, R45, UR7, R46 ;  /* 0x000000072d2d7c24 */ /* 0x000fe2000f8e022e */
[----:B------:R-:W-:-:S03]  /*5bb0*/  IADD3 R34, P6, R34, UR10, RZ ;  /* 0x0000000a22227c10 */ /* 0x000fc6000ffde0ff */
[----:B------:R-:W-:Y:S02]  /*5bc0*/  F2FP.SATFINITE.E4M3.F32.PACK_AB_MERGE_C R47, RZ, R44, RZ ;  /* 0x0000002cff2f723e */ /* 0x000fe400048070ff */
[----:B------:R-:W-:Y:S02]  /*5bd0*/  IADD3.X R35, R35, UR11, R45, P6, !PT ;  /* 0x0000000b23237c10 */ /* 0x000fe4000b7fe42d */
[----:B------:R-:W-:Y:S01]  /*5be0*/  PRMT R44, RZ, 0x7610, R44 ;  /* 0x00007610ff2c7816 */ /* 0x000fe2000000002c */
[----:B------:R2:W-:Y:S01]  /*5bf0*/  @!P3 STG.E.U8 desc[UR14][R24.64+0x1], R47 ;  /* 0x0000012f1800b986 */ /* 0x0005e2000c10110e */
[----:B------:R-:W-:Y:S05]  /*5c00*/  @P5 BRA `(.L_x_42) ;  /* 0x0000000000045947 */ /* 0x000fea0003800000 */
[----:B------:R4:W5:Y:S02]  /*5c10*/  LDG.E.U8 R44, desc[UR14][R34.64] ;  /* 0x0000000e222c7981 */ /* 0x000964000c1e1100 */
.L_x_42:
[----:B------:R-:W-:Y:S05]  /*5c20*/  BSYNC B1 ;  /* 0x0000000000017941 */ /* 0x000fea0003800000 */
.L_x_41:
        /* <DEDUP_REMOVED lines=12> */
.L_x_44:
[----:B------:R-:W-:Y:S05]  /*5cf0*/  BSYNC B1 ;  /* 0x0000000000017941 */ /* 0x000fea0003800000 */
.L_x_43:
[----:B-----5:R-:W-:Y:S01]  /*5d00*/  LOP3.LUT R44, R44, 0xff, RZ, 0xc0, !PT ;  /* 0x000000ff2c2c7812 */ /* 0x020fe200078ec0ff */
[----:B------:R-:W-:Y:S01]  /*5d10*/  BSSY B1, `(.L_x_45) ;  /* 0x000000b000017945 */ /* 0x000fe20003800000 */
[----:B------:R-:W-:Y:S02]  /*5d20*/  ISETP.LT.OR P5, PT, R42, 0x9, !P1 ;  /* 0x000000092a00780c */ /* 0x000fe40004fa1670 */
[----:B------:R-:W-:-:S05]  /*5d30*/  F2FP.F16.E4M3.UNPACK_B R44, R44 ;  /* 0x0000002cff2c723e */ /* 0x000fca00020006ff */
[----:B------:R-:W-:-:S05]  /*5d40*/  HADD2.F32 R44, -RZ, R44.H0_H0 ;  /* 0x2000002cff2c7230 */ /* 0x000fca0000004100 */
[----:B------:R-:W-:-:S04]  /*5d50*/  FMUL R44, R44, UR21 ;  /* 0x000000152c2c7c20 */ /* 0x000fc80008400000 */
[----:B------:R-:W-:-:S05]  /*5d60*/  FFMA R44, R225, UR20, R44 ;  /* 0x00000014e12c7c23 */ /* 0x000fca000800002c */
[----:B0-----:R-:W-:Y:S02]  /*5d70*/  F2FP.SATFINITE.E4M3.F32.PACK_AB_MERGE_C R45, RZ, R44, RZ ;  /* 0x0000002cff2d723e */ /* 0x001fe400048070ff */
[----:B------:R-:W-:-:S03]  /*5d80*/  PRMT R44, RZ, 0x7610, R44 ;  /* 0x00007610ff2c7816 */ /* 0x000fc6000000002c */
[----:B------:R0:W-:Y:S01]  /*5d90*/  @!P3 STG.E.U8 desc[UR14][R26.64+0x1], R45 ;  /* 0x0000012d1a00b986 */ /* 0x0001e2000c10110e */
[----:B------:R-:W-:Y:S05]  /*5da0*/  @P5 BRA `(.L_x_46) ;  /* 0x0000000000045947 */ /* 0x000fea0003800000 */
[----:B------:R0:W5:Y:S02]  /*5db0*/  LDG.E.U8 R44, desc[UR14][R32.64+0x8] ;  /* 0x0000080e202c7981 */ /* 0x000164000c1e1100 */
.L_x_46:
[----:B------:R-:W-:Y:S05]  /*5dc0*/  BSYNC B1 ;  /* 0x0000000000017941 */ /* 0x000fea0003800000 */
.L_x_45:
[----:B-----5:R-:W-:Y:S01]  /*5dd0*/  LOP3.LUT R44, R44, 0xff, RZ, 0xc0, !PT ;  /* 0x000000ff2c2c7812 */ /* 0x020fe200078ec0ff */
[----:B------:R-:W-:Y:S01]  /*5de0*/  BSSY B1, `(.L_x_47) ;  /* 0x000000b000017945 */ /* 0x000fe20003800000 */
[----:B------:R-:W-:Y:S02]  /*5df0*/  ISETP.LT.OR P3, PT, R42, 0xa, !P1 ;  /* 0x0000000a2a00780c */ /* 0x000fe40004f61670 */
[----:B------:R-:W-:-:S05]  /*5e00*/  F2FP.F16.E4M3.UNPACK_B R44, R44 ;  /* 0x0000002cff2c723e */ /* 0x000fca00020006ff */
[----:B------:R-:W-:-:S05]  /*5e10*/  HADD2.F32 R44, -RZ, R44.H0_H0 ;  /* 0x2000002cff2c7230 */ /* 0x000fca0000004100 */
[----:B0-----:R-:W-:Y:S01]  /*5e20*/  FMUL R45, R44, UR21 ;  /* 0x000000152c2d7c20 */ /* 0x001fe20008400000 */
[----:B------:R-:W-:-:S03]  /*5e30*/  PRMT R44, RZ, 0x7610, R44 ;  /* 0x00007610ff2c7816 */ /* 0x000fc6000000002c */
[----:B------:R-:W-:-:S05]  /*5e40*/  FFMA R45, R224, UR20, R45 ;  /* 0x00000014e02d7c23 */ /* 0x000fca000800002d */
[----:B------:R-:W-:-:S05]  /*5e50*/  F2FP.SATFINITE.E4M3.F32.PACK_AB_MERGE_C R45, RZ, R45, RZ ;  /* 0x0000002dff2d723e */ /* 0x000fca00048070ff */
[----:B------:R0:W-:Y:S01]  /*5e60*/  @!P5 STG.E.U8 desc[UR14][R24.64+0x8], R45 ;  /* 0x0000082d1800d986 */ /* 0x0001e2000c10110e */
[----:B------:R-:W-:Y:S05]  /*5e70*/  @P3 BRA `(.L_x_48) ;  /* 0x0000000000043947 */ /* 0x000fea0003800000 */
[----:B------:R0:W5:Y:S02]  /*5e80*/  LDG.E.U8 R44, desc[UR14][R32.64+0x9] ;  /* 0x0000090e202c7981 */ /* 0x000164000c1e1100 */
.L_x_48:
[----:B------:R-:W-:Y:S05]  /*5e90*/  BSYNC B1 ;  /* 0x0000000000017941 */ /* 0x000fea0003800000 */
.L_x_47:
        /* <DEDUP_REMOVED lines=12> */
.L_x_50:
[----:B------:R-:W-:Y:S05]  /*5f60*/  BSYNC B1 ;  /* 0x0000000000017941 */ /* 0x000fea0003800000 */
.L_x_49:
        /* <DEDUP_REMOVED lines=12> */
.L_x_52:
[----:B------:R-:W-:Y:S05]  /*6030*/  BSYNC B1 ;  /* 0x0000000000017941 */ /* 0x000fea0003800000 */
.L_x_51:
        /* <DEDUP_REMOVED lines=12> */
.L_x_54:
[----:B------:R-:W-:Y:S05]  /*6100*/  BSYNC B1 ;  /* 0x0000000000017941 */ /* 0x000fea0003800000 */
.L_x_53:
        /* <DEDUP_REMOVED lines=12> */
.L_x_56:
[----:B------:R-:W-:Y:S05]  /*61d0*/  BSYNC B1 ;  /* 0x0000000000017941 */ /* 0x000fea0003800000 */
.L_x_55:
        /* <DEDUP_REMOVED lines=12> */
.L_x_58:
[----:B------:R-:W-:Y:S05]  /*62a0*/  BSYNC B1 ;  /* 0x0000000000017941 */ /* 0x000fea0003800000 */
.L_x_57:
        /* <DEDUP_REMOVED lines=12> */
.L_x_60:
[----:B------:R-:W-:Y:S05]  /*6370*/  BSYNC B1 ;  /* 0x0000000000017941 */ /* 0x000fea0003800000 */
.L_x_59:
        /* <DEDUP_REMOVED lines=12> */
.L_x_62:
[----:B------:R-:W-:Y:S05]  /*6440*/  BSYNC B1 ;  /* 0x0000000000017941 */ /* 0x000fea0003800000 */
.L_x_61:
        /* <DEDUP_REMOVED lines=12> */
.L_x_64:
[----:B------:R-:W-:Y:S05]  /*6510*/  BSYNC B1 ;  /* 0x0000000000017941 */ /* 0x000fea0003800000 */
.L_x_63:
        /* <DEDUP_REMOVED lines=12> */
.L_x_66:
[----:B------:R-:W-:Y:S05]  /*65e0*/  BSYNC B1 ;  /* 0x0000000000017941 */ /* 0x000fea0003800000 */
.L_x_65:
        /* <DEDUP_REMOVED lines=12> */
.L_x_68:
[----:B------:R-:W-:Y:S05]  /*66b0*/  BSYNC B1 ;  /* 0x0000000000017941 */ /* 0x000fea0003800000 */
.L_x_67:
        /* <DEDUP_REMOVED lines=12> */
.L_x_70:
[----:B------:R-:W-:Y:S05]  /*6780*/  BSYNC B1 ;  /* 0x0000000000017941 */ /* 0x000fea0003800000 */
.L_x_69:
        /* <DEDUP_REMOVED lines=12> */
.L_x_72:
[----:B------:R-:W-:Y:S05]  /*6850*/  BSYNC B1 ;  /* 0x0000000000017941 */ /* 0x000fea0003800000 */
.L_x_71:
        /* <DEDUP_REMOVED lines=12> */
.L_x_74:
[----:B------:R-:W-:Y:S05]  /*6920*/  BSYNC B1 ;  /* 0x0000000000017941 */ /* 0x000fea0003800000 */
.L_x_73:
        /* <DEDUP_REMOVED lines=12> */
.L_x_76:
[----:B------:R-:W-:Y:S05]  /*69f0*/  BSYNC B1 ;  /* 0x0000000000017941 */ /* 0x000fea0003800000 */
.L_x_75:
        /* <DEDUP_REMOVED lines=12> */
.L_x_78:
[----:B------:R-:W-:Y:S05]  /*6ac0*/  BSYNC B1 ;  /* 0x0000000000017941 */ /* 0x000fea0003800000 */
.L_x_77:
        /* <DEDUP_REMOVED lines=12> */
.L_x_80:
[----:B------:R-:W-:Y:S05]  /*6b90*/  BSYNC B1 ;  /* 0x0000000000017941 */ /* 0x000fea0003800000 */
.L_x_79:
        /* <DEDUP_REMOVED lines=12> */
.L_x_82:
[----:B------:R-:W-:Y:S05]  /*6c60*/  BSYNC B1 ;  /* 0x0000000000017941 */ /* 0x000fea0003800000 */
.L_x_81:
        /* <DEDUP_REMOVED lines=12> */
.L_x_84:
[----:B------:R-:W-:Y:S05]  /*6d30*/  BSYNC B1 ;  /* 0x0000000000017941 */ /* 0x000fea0003800000 */
.L_x_83:
        /* <DEDUP_REMOVED lines=12> */
.L_x_86:
[----:B------:R-:W-:Y:S05]  /*6e00*/  BSYNC B1 ;  /* 0x0000000000017941 */ /* 0x000fea0003800000 */
.L_x_85:
        /* <DEDUP_REMOVED lines=12> */
.L_x_88:
[----:B------:R-:W-:Y:S05]  /*6ed0*/  BSYNC B1 ;  /* 0x0000000000017941 */ /* 0x000fea0003800000 */
.L_x_87:
        /* <DEDUP_REMOVED lines=12> */
.L_x_90:
[----:B------:R-:W-:Y:S05]  /*6fa0*/  BSYNC B1 ;  /* 0x0000000000017941 */ /* 0x000fea0003800000 */
.L_x_89:
        /* <DEDUP_REMOVED lines=12> */
.L_x_92:
[----:B------:R-:W-:Y:S05]  /*7070*/  BSYNC B1 ;  /* 0x0000000000017941 */ /* 0x000fea0003800000 */
.L_x_91:
        /* <DEDUP_REMOVED lines=12> */
.L_x_94:
[----:B------:R-:W-:Y:S05]  /*7140*/  BSYNC B1 ;  /* 0x0000000000017941 */ /* 0x000fea0003800000 */
.L_x_93:
        /* <DEDUP_REMOVED lines=12> */
.L_x_96:
[----:B------:R-:W-:Y:S05]  /*7210*/  BSYNC B1 ;  /* 0x0000000000017941 */ /* 0x000fea0003800000 */
.L_x_95:
        /* <DEDUP_REMOVED lines=12> */
.L_x_98:
[----:B------:R-:W-:Y:S05]  /*72e0*/  BSYNC B1 ;  /* 0x0000000000017941 */ /* 0x000fea0003800000 */
.L_x_97:
        /* <DEDUP_REMOVED lines=12> */
.L_x_100:
[----:B------:R-:W-:Y:S05]  /*73b0*/  BSYNC B1 ;  /* 0x0000000000017941 */ /* 0x000fea0003800000 */
.L_x_99:
        /* <DEDUP_REMOVED lines=12> */
.L_x_102:
[----:B------:R-:W-:Y:S05]  /*7480*/  BSYNC B1 ;  /* 0x0000000000017941 */ /* 0x000fea0003800000 */
.L_x_101:
        /* <DEDUP_REMOVED lines=12> */
.L_x_104:
[----:B------:R-:W-:Y:S05]  /*7550*/  BSYNC B1 ;  /* 0x0000000000017941 */ /* 0x000fea0003800000 */
.L_x_103:
        /* <DEDUP_REMOVED lines=12> */
.L_x_106:
[----:B------:R-:W-:Y:S05]  /*7620*/  BSYNC B1 ;  /* 0x0000000000017941 */ /* 0x000fea0003800000 */
.L_x_105:
        /* <DEDUP_REMOVED lines=12> */
.L_x_108:
[----:B------:R-:W-:Y:S05]  /*76f0*/  BSYNC B1 ;  /* 0x0000000000017941 */ /* 0x000fea0003800000 */
.L_x_107:
        /* <DEDUP_REMOVED lines=12> */
.L_x_110:
[----:B------:R-:W-:Y:S05]  /*77c0*/  BSYNC B1 ;  /* 0x0000000000017941 */ /* 0x000fea0003800000 */
.L_x_109:
        /* <DEDUP_REMOVED lines=12> */
.L_x_112:
[----:B------:R-:W-:Y:S05]  /*7890*/  BSYNC B1 ;  /* 0x0000000000017941 */ /* 0x000fea0003800000 */
.L_x_111:
        /* <DEDUP_REMOVED lines=12> */
.L_x_114:
[----:B------:R-:W-:Y:S05]  /*7960*/  BSYNC B1 ;  /* 0x0000000000017941 */ /* 0x000fea0003800000 */
.L_x_113:
        /* <DEDUP_REMOVED lines=12> */
.L_x_116:
[----:B------:R-:W-:Y:S05]  /*7a30*/  BSYNC B1 ;  /* 0x0000000000017941 */ /* 0x000fea0003800000 */
.L_x_115:
        /* <DEDUP_REMOVED lines=12> */
.L_x_118:
[----:B------:R-:W-:Y:S05]  /*7b00*/  BSYNC B1 ;  /* 0x0000000000017941 */ /* 0x000fea0003800000 */
.L_x_117:
        /* <DEDUP_REMOVED lines=12> */
.L_x_120:
[----:B------:R-:W-:Y:S05]  /*7bd0*/  BSYNC B1 ;  /* 0x0000000000017941 */ /* 0x000fea0003800000 */
.L_x_119:
        /* <DEDUP_REMOVED lines=12> */
.L_x_122:
[----:B------:R-:W-:Y:S05]  /*7ca0*/  BSYNC B1 ;  /* 0x0000000000017941 */ /* 0x000fea0003800000 */
.L_x_121:
        /* <DEDUP_REMOVED lines=12> */
.L_x_124:
[----:B------:R-:W-:Y:S05]  /*7d70*/  BSYNC B1 ;  /* 0x0000000000017941 */ /* 0x000fea0003800000 */
.L_x_123:
        /* <DEDUP_REMOVED lines=12> */
.L_x_126:
[----:B------:R-:W-:Y:S05]  /*7e40*/  BSYNC B1 ;  /* 0x0000000000017941 */ /* 0x000fea0003800000 */
.L_x_125:
        /* <DEDUP_REMOVED lines=12> */
.L_x_128:
[----:B------:R-:W-:Y:S05]  /*7f10*/  BSYNC B1 ;  /* 0x0000000000017941 */ /* 0x000fea0003800000 */
.L_x_127:
        /* <DEDUP_REMOVED lines=12> */
.L_x_130:
[----:B------:R-:W-:Y:S05]  /*7fe0*/  BSYNC B1 ;  /* 0x0000000000017941 */ /* 0x000fea0003800000 */
.L_x_129:
        /* <DEDUP_REMOVED lines=12> */
.L_x_132:
[----:B------:R-:W-:Y:S05]  /*80b0*/  BSYNC B1 ;  /* 0x0000000000017941 */ /* 0x000fea0003800000 */
.L_x_131:
        /* <DEDUP_REMOVED lines=12> */
.L_x_134:
[----:B------:R-:W-:Y:S05]  /*8180*/  BSYNC B1 ;  /* 0x0000000000017941 */ /* 0x000fea0003800000 */
.L_x_133:
        /* <DEDUP_REMOVED lines=12> */
.L_x_136:
[----:B------:R-:W-:Y:S05]  /*8250*/  BSYNC B1 ;  /* 0x0000000000017941 */ /* 0x000fea0003800000 */
.L_x_135:
        /* <DEDUP_REMOVED lines=12> */
.L_x_138:
[----:B------:R-:W-:Y:S05]  /*8320*/  BSYNC B1 ;  /* 0x0000000000017941 */ /* 0x000fea0003800000 */
.L_x_137:
        /* <DEDUP_REMOVED lines=12> */
.L_x_140:
[----:B------:R-:W-:Y:S05]  /*83f0*/  BSYNC B1 ;  /* 0x0000000000017941 */ /* 0x000fea0003800000 */
.L_x_139:
        /* <DEDUP_REMOVED lines=12> */
.L_x_142:
[----:B------:R-:W-:Y:S05]  /*84c0*/  BSYNC B1 ;  /* 0x0000000000017941 */ /* 0x000fea0003800000 */
.L_x_141:
        /* <DEDUP_REMOVED lines=12> */
.L_x_144:
[----:B------:R-:W-:Y:S05]  /*8590*/  BSYNC B1 ;  /* 0x0000000000017941 */ /* 0x000fea0003800000 */
.L_x_143:
        /* <DEDUP_REMOVED lines=12> */
.L_x_146:
[----:B------:R-:W-:Y:S05]  /*8660*/  BSYNC B1 ;  /* 0x0000000000017941 */ /* 0x000fea0003800000 */
.L_x_145:
        /* <DEDUP_REMOVED lines=12> */
.L_x_148:
[----:B------:R-:W-:Y:S05]  /*8730*/  BSYNC B1 ;  /* 0x0000000000017941 */ /* 0x000fea0003800000 */
.L_x_147:
        /* <DEDUP_REMOVED lines=12> */
.L_x_150:
[----:B------:R-:W-:Y:S05]  /*8800*/  BSYNC B1 ;  /* 0x0000000000017941 */ /* 0x000fea0003800000 */
.L_x_149:
        /* <DEDUP_REMOVED lines=12> */
.L_x_152:
[----:B------:R-:W-:Y:S05]  /*88d0*/  BSYNC B1 ;  /* 0x0000000000017941 */ /* 0x000fea0003800000 */
.L_x_151:
        /* <DEDUP_REMOVED lines=12> */
.L_x_154:
[----:B------:R-:W-:Y:S05]  /*89a0*/  BSYNC B1 ;  /* 0x0000000000017941 */ /* 0x000fea0003800000 */
.L_x_153:
        /* <DEDUP_REMOVED lines=12> */
.L_x_156:
[----:B------:R-:W-:Y:S05]  /*8a70*/  BSYNC B1 ;  /* 0x0000000000017941 */ /* 0x000fea0003800000 */
.L_x_155:
        /* <DEDUP_REMOVED lines=12> */
.L_x_158:
[----:B------:R-:W-:Y:S05]  /*8b40*/  BSYNC B1 ;  /* 0x0000000000017941 */ /* 0x000fea0003800000 */
.L_x_157:
        /* <DEDUP_REMOVED lines=12> */
.L_x_160:
[----:B------:R-:W-:Y:S05]  /*8c10*/  BSYNC B1 ;  /* 0x0000000000017941 */ /* 0x000fea0003800000 */
.L_x_159:
[----:B-----5:R-:W-:Y:S01]  /*8c20*/  LOP3.LUT R44, R44, 0xff, RZ, 0xc0, !PT ;  /* 0x000000ff2c2c7812 */ /* 0x020fe200078ec0ff */
[----:B------:R-:W-:Y:S01]  /*8c30*/  BSSY B1, `(.L_x_161) ;  /* 0x000000b000017945 */ /* 0x000fe20003800000 */
[----:B------:R-:W-:Y:S02]  /*8c40*/  ISETP.LT.OR P3, PT, R42, 0x79, !P2 ;  /* 0x000000792a00780c */ /* 0x000fe40005761670 */
[----:B------:R-:W-:Y:S02]  /*8c50*/  F2FP.F16.E4M3.UNPACK_B R44, R44 ;  /* 0x0000002cff2c723e */ /* 0x000fe400020006ff */
[----:B0--3--:R-:W-:-:S03]  /*8c60*/  PRMT R32, RZ, 0x7610, R32 ;  /* 0x00007610ff207816 */ /* 0x009fc60000000020 */
[----:B------:R-:W-:-:S05]  /*8c70*/  HADD2.F32 R44, -RZ, R44.H0_H0 ;  /* 0x2000002cff2c7230 */ /* 0x000fca0000004100 */
[----:B------:R-:W-:-:S04]  /*8c80*/  FMUL R44, R44, UR21 ;  /* 0x000000152c2c7c20 */ /* 0x000fc80008400000 */
[----:B------:R-:W-:-:S05]  /*8c90*/  FFMA R44, R167, UR20, R44 ;  /* 0x00000014a72c7c23 */ /* 0x000fca000800002c */
[----:B------:R-:W-:-:S05]  /*8ca0*/  F2FP.SATFINITE.E4M3.F32.PACK_AB_MERGE_C R33, RZ, R44, RZ ;  /* 0x0000002cff21723e */ /* 0x000fca00048070ff */
[----:B------:R0:W-:Y:S01]  /*8cb0*/  @!P1 STG.E.U8 desc[UR14][R24.64+0x79], R33 ;  /* 0x0000792118009986 */ /* 0x0001e2000c10110e */
[----:B------:R-:W-:Y:S05]  /*8cc0*/  @P3 BRA `(.L_x_162) ;  /* 0x0000000000043947 */ /* 0x000fea0003800000 */
[----:B------:R3:W5:Y:S02]  /*8cd0*/  LDG.E.U8 R32, desc[UR14][R34.64+0x78] ;  /* 0x0000780e22207981 */ /* 0x000764000c1e1100 */
.L_x_162:
[----:B------:R-:W-:Y:S05]  /*8ce0*/  BSYNC B1 ;  /* 0x0000000000017941 */ /* 0x000fea0003800000 */
.L_x_161:
[----:B-----5:R-:W-:Y:S01]  /*8cf0*/  LOP3.LUT R32, R32, 0xff, RZ, 0xc0, !PT ;  /* 0x000000ff20207812 */ /* 0x020fe200078ec0ff */
[----:B------:R-:W-:Y:S01]  /*8d00*/  BSSY B1, `(.L_x_163) ;  /* 0x000000b000017945 */ /* 0x000fe20003800000 */
[----:B------:R-:W-:Y:S02]  /*8d10*/  ISETP.LT.OR P2, PT, R42, 0x7a, !P2 ;  /* 0x0000007a2a00780c */ /* 0x000fe40005741670 */
[----:B------:R-:W-:Y:S02]  /*8d20*/  F2FP.F16.E4M3.UNPACK_B R32, R32 ;  /* 0x00000020ff20723e */ /* 0x000fe400020006ff */
[----:B0-2---:R-:W-:-:S03]  /*8d30*/  PRMT R24, RZ, 0x7610, R24 ;  /* 0x00007610ff187816 */ /* 0x005fc60000000018 */
[----:B------:R-:W-:-:S05]  /*8d40*/  HADD2.F32 R32, -RZ, R32.H0_H0 ;  /* 0x20000020ff207230 */ /* 0x000fca0000004100 */
[----:B------:R-:W-:-:S04]  /*8d50*/  FMUL R25, R32, UR21 ;  /* 0x0000001520197c20 */ /* 0x000fc80008400000 */
[----:B------:R-:W-:-:S05]  /*8d60*/  FFMA R25, R166, UR20, R25 ;  /* 0x00000014a6197c23 */ /* 0x000fca0008000019 */
[----:B------:R-:W-:-:S05]  /*8d70*/  F2FP.SATFINITE.E4M3.F32.PACK_AB_MERGE_C R25, RZ, R25, RZ ;  /* 0x00000019ff19723e */ /* 0x000fca00048070ff */
[----:B------:R0:W-:Y:S01]  /*8d80*/  @!P3 STG.E.U8 desc[UR14][R26.64+0x78], R25 ;  /* 0x000078191a00b986 */ /* 0x0001e2000c10110e */
[----:B------:R-:W-:Y:S05]  /*8d90*/  @P2 BRA `(.L_x_164) ;  /* 0x0000000000042947 */ /* 0x000fea0003800000 */
[----:B------:R2:W5:Y:S02]  /*8da0*/  LDG.E.U8 R24, desc[UR14][R34.64+0x79] ;  /* 0x0000790e22187981 */ /* 0x000564000c1e1100 */
.L_x_164:
[----:B------:R-:W-:Y:S05]  /*8db0*/  BSYNC B1 ;  /* 0x0000000000017941 */ /* 0x000fea0003800000 */
.L_x_163:
[----:B-----5:R-:W-:Y:S01]  /*8dc0*/  LOP3.LUT R24, R24, 0xff, RZ, 0xc0, !PT ;  /* 0x000000ff18187812 */ /* 0x020fe200078ec0ff */
[----:B------:R-:W-:Y:S01]  /*8dd0*/  BSSY B1, `(.L_x_165) ;  /* 0x0000013000017945 */ /* 0x000fe20003800000 */
[----:B------:R-:W-:Y:S02]  /*8de0*/  IADD3 R33, P1, R43, 0x80, RZ ;  /* 0x000000802b217810 */ /* 0x000fe40007f3e0ff */
[----:B------:R-:W-:-:S03]  /*8df0*/  F2FP.F16.E4M3.UNPACK_B R24, R24 ;  /* 0x00000018ff18723e */ /* 0x000fc600020006ff */
[----:B0-----:R-:W-:Y:S01]  /*8e00*/  IMAD.X R25, RZ, RZ, R39, P1 ;  /* 0x000000ffff197224 */ /* 0x001fe200008e0627 */
[----:B------:R-:W-:Y:S01]  /*8e10*/  ISETP.GE.AND P1, PT, R41, 0x81, PT ;  /* 0x000000812900780c */ /* 0x000fe20003f26270 */
[----:B------:R-:W-:Y:S02]  /*8e20*/  HADD2.F32 R24, -RZ, R24.H0_H0 ;  /* 0x20000018ff187230 */ /* 0x000fe40000004100 */
[----:B--234-:R-:W-:Y:S01]  /*8e30*/  IMAD R34, R25, UR6, RZ ;  /* 0x0000000619227c24 */ /* 0x01cfe2000f8e02ff */
        /* <DEDUP_REMOVED lines=12> */
.L_x_166:
[----:B------:R-:W-:Y:S05]  /*8f00*/  BSYNC B1 ;  /* 0x0000000000017941 */ /* 0x000fea0003800000 */
.L_x_165:
[----:B-----5:R-:W-:Y:S01]  /*8f10*/  LOP3.LUT R32, R32, 0xff, RZ, 0xc0, !PT ;  /* 0x000000ff20207812 */ /* 0x020fe200078ec0ff */
[----:B------:R-:W-:Y:S01]  /*8f20*/  BSSY B1, `(.L_x_167) ;  /* 0x000000b000017945 */ /* 0x000fe20003800000 */
[----:B------:R-:W-:Y:S02]  /*8f30*/  ISETP.LT.OR P3, PT, R42, 0x2, !P1 ;  /* 0x000000022a00780c */ /* 0x000fe40004f61670 */
[----:B------:R-:W-:Y:S02]  /*8f40*/  F2FP.F16.E4M3.UNPACK_B R32, R32 ;  /* 0x00000020ff20723e */ /* 0x000fe400020006ff */
[----:B0-----:R-:W-:-:S03]  /*8f50*/  PRMT R26, RZ, 0x7610, R26 ;  /* 0x00007610ff1a7816 */ /* 0x001fc6000000001a */
[----:B------:R-:W-:-:S05]  /*8f60*/  HADD2.F32 R32, -RZ, R32.H0_H0 ;  /* 0x20000020ff207230 */ /* 0x000fca0000004100 */
[----:B------:R-:W-:-:S04]  /*8f70*/  FMUL R27, R32, UR21 ;  /* 0x00000015201b7c20 */ /* 0x000fc80008400000 */
[----:B------:R-:W-:-:S05]  /*8f80*/  FFMA R27, R164, UR20, R27 ;  /* 0x00000014a41b7c23 */ /* 0x000fca000800001b */
[----:B------:R-:W-:-:S05]  /*8f90*/  F2FP.SATFINITE.E4M3.F32.PACK_AB_MERGE_C R27, RZ, R27, RZ ;  /* 0x0000001bff1b723e */ /* 0x000fca00048070ff */
[----:B------:R0:W-:Y:S01]  /*8fa0*/  @!P5 STG.E.U8 desc[UR14][R30.64], R27 ;  /* 0x0000001b1e00d986 */ /* 0x0001e2000c10110e */
[----:B------:R-:W-:Y:S05]  /*8fb0*/  @P3 BRA `(.L_x_168) ;  /* 0x0000000000043947 */ /* 0x000fea0003800000 */
[----:B------:R3:W5:Y:S02]  /*8fc0*/  LDG.E.U8 R26, desc[UR14][R24.64+0x1] ;  /* 0x0000010e181a7981 */ /* 0x000764000c1e1100 */
.L_x_168:
[----:B------:R-:W-:Y:S05]  /*8fd0*/  BSYNC B1 ;  /* 0x0000000000017941 */ /* 0x000fea0003800000 */
.L_x_167:
[----:B-----5:R-:W-:Y:S01]  /*8fe0*/  LOP3.LUT R26, R26, 0xff, RZ, 0xc0, !PT ;  /* 0x000000ff1a1a7812 */ /* 0x020fe200078ec0ff */
[----:B------:R-:W-:Y:S01]  /*8ff0*/  BSSY B1, `(.L_x_169) ;  /* 0x0000013000017945 */ /* 0x000fe20003800000 */
[----:B------:R-:W-:Y:S02]  /*9000*/  IADD3 R43, P2, R43, 0x88, RZ ;  /* 0x000000882b2b7810 */ /* 0x000fe40007f5e0ff */
[----:B------:R-:W-:Y:S02]  /*9010*/  F2FP.F16.E4M3.UNPACK_B R26, R26 ;  /* 0x0000001aff1a723e */ /* 0x000fe400020006ff */
[----:B------:R-:W-:Y:S01]  /*9020*/  PRMT R32, RZ, 0x7610, R32 ;  /* 0x00007610ff207816 */ /* 0x000fe20000000020 */
[----:B------:R-:W-:Y:S01]  /*9030*/  IMAD.X R38, RZ, RZ, R39, P2 ;  /* 0x000000ffff267224 */ /* 0x000fe200010e0627 */
[----:B------:R-:W-:Y:S01]  /*9040*/  ISETP.GE.AND P2, PT, R41, 0x89, PT ;  /* 0x000000892900780c */ /* 0x000fe20003f46270 */
[----:B------:R-:W-:Y:S02]  /*9050*/  HADD2.F32 R26, -RZ, R26.H0_H0 ;  /* 0x2000001aff1a7230 */ /* 0x000fe40000004100 */
[----:B------:R-:W-:Y:S01]  /*9060*/  IMAD R38, R38, UR6, RZ ;  /* 0x0000000626267c24 */ /* 0x000fe2000f8e02ff */
[----:B------:R-:W-:Y:S01]  /*9070*/  ISETP.LT.OR P5, PT, R42, 0x1, !P2 ;  /* 0x000000012a00780c */ /* 0x000fe200057a1670 */
[----:B------:R-:W-:-:S04]  /*9080*/  IMAD.WIDE.U32 R36, R43, UR6, R36 ;  /* 0x000000062b247c25 */ /* 0x000fc8000f8e0024 */
[----:B------:R-:W-:Y:S01]  /*9090*/  FMUL R26, R26, UR21 ;  /* 0x000000151a1a7c20 */ /* 0x000fe20008400000 */
[----:B------:R-:W-:-:S03]  /*90a0*/  IMAD R43, R43, UR7, R38 ;  /* 0x000000072b2b7c24 */ /* 0x000fc6000f8e0226 */
[----:B------:R-:W-:Y:S01]  /*90b0*/  FFMA R163, R163, UR20, R26 ;  /* 0x00000014a3a37c23 */ /* 0x000fe2000800001a */
[----:B------:R-:W-:-:S04]  /*90c0*/  IADD3 R26, P6, R36, UR10, RZ ;  /* 0x0000000a241a7c10 */ /* 0x000fc8000ffde0ff */
[----:B------:R-:W-:Y:S02]  /*90d0*/  F2FP.SATFINITE.E4M3.F32.PACK_AB_MERGE_C R163, RZ, R163, RZ ;  /* 0x000000a3ffa3723e */ /* 0x000fe400048070ff */
[----:B0-----:R-:W-:-:S03]  /*90e0*/  IADD3.X R27, R37, UR11, R43, P6, !PT ;  /* 0x0000000b251b7c10 */ /* 0x001fc6000b7fe42b */
[----:B------:R0:W-:Y:S01]  /*90f0*/  @!P3 STG.E.U8 desc[UR14][R30.64+0x1], R163 ;  /* 0x000001a31e00b986 */ /* 0x0001e2000c10110e */
[----:B------:R-:W-:Y:S05]  /*9100*/  @P5 BRA `(.L_x_170) ;  /* 0x0000000000045947 */ /* 0x000fea0003800000 */
[----:B------:R4:W5:Y:S02]  /*9110*/  LDG.E.U8 R32, desc[UR14][R26.64] ;  /* 0x0000000e1a207981 */ /* 0x000964000c1e1100 */
.L_x_170:
[----:B------:R-:W-:Y:S05]  /*9120*/  BSYNC B1 ;  /* 0x0000000000017941 */ /* 0x000fea0003800000 */
.L_x_169:
        /* <DEDUP_REMOVED lines=12> */
.L_x_172:
[----:B------:R-:W-:Y:S05]  /*91f0*/  BSYNC B1 ;  /* 0x0000000000017941 */ /* 0x000fea0003800000 */
.L_x_171:
        /* <DEDUP_REMOVED lines=12> */
.L_x_174:
[----:B------:R-:W-:Y:S05]  /*92c0*/  BSYNC B1 ;  /* 0x0000000000017941 */ /* 0x000fea0003800000 */
.L_x_173:
        /* <DEDUP_REMOVED lines=12> */
.L_x_176:
[----:B------:R-:W-:Y:S05]  /*9390*/  BSYNC B1 ;  /* 0x0000000000017941 */ /* 0x000fea0003800000 */
.L_x_175:
        /* <DEDUP_REMOVED lines=12> */
.L_x_178:
[----:B------:R-:W-:Y:S05]  /*9460*/  BSYNC B1 ;  /* 0x0000000000017941 */ /* 0x000fea0003800000 */
.L_x_177:
        /* <DEDUP_REMOVED lines=12> */
.L_x_180:
[----:B------:R-:W-:Y:S05]  /*9530*/  BSYNC B1 ;  /* 0x0000000000017941 */ /* 0x000fea0003800000 */
.L_x_179:
        /* <DEDUP_REMOVED lines=12> */
.L_x_182:
[----:B------:R-:W-:Y:S05]  /*9600*/  BSYNC B1 ;  /* 0x0000000000017941 */ /* 0x000fea0003800000 */
.L_x_181:
        /* <DEDUP_REMOVED lines=12> */
.L_x_184:
[----:B------:R-:W-:Y:S05]  /*96d0*/  BSYNC B1 ;  /* 0x0000000000017941 */ /* 0x000fea0003800000 */
.L_x_183:
        /* <DEDUP_REMOVED lines=12> */
.L_x_186:
[----:B------:R-:W-:Y:S05]  /*97a0*/  BSYNC B1 ;  /* 0x0000000000017941 */ /* 0x000fea0003800000 */
.L_x_185:
        /* <DEDUP_REMOVED lines=12> */
.L_x_188:
[----:B------:R-:W-:Y:S05]  /*9870*/  BSYNC B1 ;  /* 0x0000000000017941 */ /* 0x000fea0003800000 */
.L_x_187:
        /* <DEDUP_REMOVED lines=12> */
.L_x_190:
[----:B------:R-:W-:Y:S05]  /*9940*/  BSYNC B1 ;  /* 0x0000000000017941 */ /* 0x000fea0003800000 */
.L_x_189:
        /* <DEDUP_REMOVED lines=12> */
.L_x_192:
[----:B------:R-:W-:Y:S05]  /*9a10*/  BSYNC B1 ;  /* 0x0000000000017941 */ /* 0x000fea0003800000 */
.L_x_191:
[----:B-----5:R-:W-:Y:S01]  /*9a20*/  LOP3.LUT R32, R32, 0xff, RZ, 0xc0, !PT ;  /* 0x000000ff20207812 */ /* 0x020fe200078ec0ff */
[----:B------:R-:W-:Y:S01]  /*9a30*/  BSSY B1, `(.L_x_193) ;  /* 0x000000b000017945 */ /* 0x000fe20003800000 */
[----:B------:R-:W-:Y:S02]  /*9a40*/  ISETP.LT.OR P5, PT, R42, 0x19, !P2 ;  /* 0x000000192a00780c */ /* 0x000fe400057a1670 */
[----:B------:R-:W-:-:S05]  /*9a50*/  F2FP.F16.E4M3.UNPACK_B R32, R32 ;  /* 0x00000020ff20723e */ /* 0x000fca00020006ff */
[----:B------:R-:W-:-:S05]  /*9a60*/  HADD2.F32 R32, -RZ, R32.H0_H0 ;  /* 0x20000020ff207230 */ /* 0x000fca0000004100 */
[----:B------:R-:W-:-:S04]  /*9a70*/  FMUL R32, R32, UR21 ;  /* 0x0000001520207c20 */ /* 0x000fc80008400000 */
[----:B------:R-:W-:Y:S01]  /*9a80*/  FFMA R32, R23, UR20, R32 ;  /* 0x0000001417207c23 */ /* 0x000fe20008000020 */
[----:B------:R-:W-:-:S04]  /*9a90*/  PRMT R23, RZ, 0x7610, R23 ;  /* 0x00007610ff177816 */ /* 0x000fc80000000017 */
[----:B0-----:R-:W-:-:S05]  /*9aa0*/  F2FP.SATFINITE.E4M3.F32.PACK_AB_MERGE_C R33, RZ, R32, RZ ;  /* 0x00000020ff21723e */ /* 0x001fca00048070ff */
[----:B------:R0:W-:Y:S01]  /*9ab0*/  @!P3 STG.E.U8 desc[UR14][R30.64+0x19], R33 ;  /* 0x000019211e00b986 */ /* 0x0001e2000c10110e */
[----:B------:R-:W-:Y:S05]  /*9ac0*/  @P5 BRA `(.L_x_194) ;  /* 0x0000000000045947 */ /* 0x000fea0003800000 */
[----:B------:R0:W5:Y:S02]  /*9ad0*/  LDG.E.U8 R23, desc[UR14][R26.64+0x18] ;  /* 0x0000180e1a177981 */ /* 0x000164000c1e1100 */
.L_x_194:
[----:B------:R-:W-:Y:S05]  /*9ae0*/  BSYNC B1 ;  /* 0x0000000000017941 */ /* 0x000fea0003800000 */
.L_x_193:
        /* <DEDUP_REMOVED lines=8> */
[----:B------:R-:W-:-:S05]  /*9b70*/  F2FP.SATFINITE.E4M3.F32.PACK_AB_MERGE_C R23, RZ, R23, RZ ;  /* 0x00000017ff17723e */ /* 0x000fca00048070ff */
[----:B------:R0:W-:Y:S01]  /*9b80*/  @!P5 STG.E.U8 desc[UR14][R28.64+0x18], R23 ;  /* 0x000018171c00d986 */ /* 0x0001e2000c10110e */
[----:B------:R-:W-:Y:S05]  /*9b90*/  @P3 BRA `(.L_x_196) ;  /* 0x0000000000043947 */ /* 0x000fea0003800000 */
[----:B------:R0:W5:Y:S02]  /*9ba0*/  LDG.E.U8 R22, desc[UR14][R26.64+0x19] ;  /* 0x0000190e1a167981 */ /* 0x000164000c1e1100 */
.L_x_196:
[----:B------:R-:W-:Y:S05]  /*9bb0*/  BSYNC B1 ;  /* 0x0000000000017941 */ /* 0x000fea0003800000 */
.L_x_195:
        /* <DEDUP_REMOVED lines=12> */
.L_x_198:
[----:B------:R-:W-:Y:S05]  /*9c80*/  BSYNC B1 ;  /* 0x0000000000017941 */ /* 0x000fea0003800000 */
.L_x_197:
        /* <DEDUP_REMOVED lines=12> */
.L_x_200:
[----:B------:R-:W-:Y:S05]  /*9d50*/  BSYNC B1 ;  /* 0x0000000000017941 */ /* 0x000fea0003800000 */
.L_x_199:
        /* <DEDUP_REMOVED lines=12> */
.L_x_202:
[----:B------:R-:W-:Y:S05]  /*9e20*/  BSYNC B1 ;  /* 0x0000000000017941 */ /* 0x000fea0003800000 */
.L_x_201:
        /* <DEDUP_REMOVED lines=12> */
.L_x_204:
[----:B------:R-:W-:Y:S05]  /*9ef0*/  BSYNC B1 ;  /* 0x0000000000017941 */ /* 0x000fea0003800000 */
.L_x_203:
        /* <DEDUP_REMOVED lines=12> */
.L_x_206:
[----:B------:R-:W-:Y:S05]  /*9fc0*/  BSYNC B1 ;  /* 0x0000000000017941 */ /* 0x000fea0003800000 */
.L_x_205:
        /* <DEDUP_REMOVED lines=12> */
.L_x_208:
[----:B------:R-:W-:Y:S05]  /*a090*/  BSYNC B1 ;  /* 0x0000000000017941 */ /* 0x000fea0003800000 */
.L_x_207:
        /* <DEDUP_REMOVED lines=12> */
.L_x_210:
[----:B------:R-:W-:Y:S05]  /*a160*/  BSYNC B1 ;  /* 0x0000000000017941 */ /* 0x000fea0003800000 */
.L_x_209:
        /* <DEDUP_REMOVED lines=12> */
.L_x_212:
[----:B------:R-:W-:Y:S05]  /*a230*/  BSYNC B1 ;  /* 0x0000000000017941 */ /* 0x000fea0003800000 */
.L_x_211:
        /* <DEDUP_REMOVED lines=12> */
.L_x_214:
[----:B------:R-:W-:Y:S05]  /*a300*/  BSYNC B1 ;  /* 0x0000000000017941 */ /* 0x000fea0003800000 */
.L_x_213:
        /* <DEDUP_REMOVED lines=12> */
.L_x_216:
[----:B------:R-:W-:Y:S05]  /*a3d0*/  BSYNC B1 ;  /* 0x0000000000017941 */ /* 0x000fea0003800000 */
.L_x_215:
        /* <DEDUP_REMOVED lines=12> */
.L_x_218:
[----:B------:R-:W-:Y:S05]  /*a4a0*/  BSYNC B1 ;  /* 0x0000000000017941 */ /* 0x000fea0003800000 */
.L_x_217:
        /* <DEDUP_REMOVED lines=12> */
.L_x_220:
[----:B------:R-:W-:Y:S05]  /*a570*/  BSYNC B1 ;  /* 0x0000000000017941 */ /* 0x000fea0003800000 */
.L_x_219:
        /* <DEDUP_REMOVED lines=12> */
.L_x_222:
[----:B------:R-:W-:Y:S05]  /*a640*/  BSYNC B1 ;  /* 0x0000000000017941 */ /* 0x000fea0003800000 */
.L_x_221:
        /* <DEDUP_REMOVED lines=12> */
.L_x_224:
[----:B------:R-:W-:Y:S05]  /*a710*/  BSYNC B1 ;  /* 0x0000000000017941 */ /* 0x000fea0003800000 */
.L_x_223:
        /* <DEDUP_REMOVED lines=12> */
.L_x_226:
[----:B------:R-:W-:Y:S05]  /*a7e0*/  BSYNC B1 ;  /* 0x0000000000017941 */ /* 0x000fea0003800000 */
.L_x_225:
        /* <DEDUP_REMOVED lines=12> */
.L_x_228:
[----:B------:R-:W-:Y:S05]  /*a8b0*/  BSYNC B1 ;  /* 0x0000000000017941 */ /* 0x000fea0003800000 */
.L_x_227:
        /* <DEDUP_REMOVED lines=12> */
.L_x_230:
[----:B------:R-:W-:Y:S05]  /*a980*/  BSYNC B1 ;  /* 0x0000000000017941 */ /* 0x000fea0003800000 */
.L_x_229:
        /* <DEDUP_REMOVED lines=12> */
.L_x_232:
[----:B------:R-:W-:Y:S05]  /*aa50*/  BSYNC B1 ;  /* 0x0000000000017941 */ /* 0x000fea0003800000 */
.L_x_231:
        /* <DEDUP_REMOVED lines=12> */
.L_x_234:
[----:B------:R-:W-:Y:S05]  /*ab20*/  BSYNC B1 ;  /* 0x0000000000017941 */ /* 0x000fea0003800000 */
.L_x_233:
        /* <DEDUP_REMOVED lines=12> */
.L_x_236:
[----:B------:R-:W-:Y:S05]  /*abf0*/  BSYNC B1 ;  /* 0x0000000000017941 */ /* 0x000fea0003800000 */
.L_x_235:
[----:B-----5:R-:W-:Y:S01]  /*ac00*/  LOP3.LUT R2, R2, 0xff, RZ, 0xc0, !PT ;  /* 0x000000ff02027812 */ /* 0x020fe200078ec0ff */
[----:B------:R-:W-:Y:S01]  /*ac10*/  BSSY B1, `(.L_x_237) ;  /* 0x000000b000017945 */ /* 0x000fe20003800000 */
[----:B------:R-:W-:Y:S02]  /*ac20*/  ISETP.LT.OR P5, PT, R42, 0x49, !P1 ;  /* 0x000000492a00780c */ /* 0x000fe40004fa1670 */
[----:B------:R-:W-:-:S05]  /*ac30*/  F2FP.F16.E4M3.UNPACK_B R2, R2 ;  /* 0x00000002ff02723e */ /* 0x000fca00020006ff */
[----:B------:R-:W-:-:S05]  /*ac40*/  HADD2.F32 R2, -RZ, R2.H0_H0 ;  /* 0x20000002ff027230 */ /* 0x000fca0000004100 */
[----:B0-----:R-:W-:-:S04]  /*ac50*/  FMUL R3, R2, UR21 ;  /* 0x0000001502037c20 */ /* 0x001fc80008400000 */
[----:B------:R-:W-:Y:S01]  /*ac60*/  FFMA R3, R0, UR20, R3 ;  /* 0x0000001400037c23 */ /* 0x000fe20008000003 */
[----:B------:R-:W-:-:S04]  /*ac70*/  PRMT R0, RZ, 0x7610, R0 ;  /* 0x00007610ff007816 */ /* 0x000fc80000000000 */
[----:B------:R-:W-:-:S05]  /*ac80*/  F2FP.SATFINITE.E4M3.F32.PACK_AB_MERGE_C R3, RZ, R3, RZ ;  /* 0x00000003ff03723e */ /* 0x000fca00048070ff */
[----:B------:R0:W-:Y:S01]  /*ac90*/  @!P3 STG.E.U8 desc[UR14][R28.64+0x41], R3 ;  /* 0x000041031c00b986 */ /* 0x0001e2000c10110e */
[----:B------:R-:W-:Y:S05]  /*aca0*/  @P5 BRA `(.L_x_238) ;  /* 0x0000000000045947 */ /* 0x000fea0003800000 */
[----:B------:R0:W5:Y:S02]  /*acb0*/  LDG.E.U8 R0, desc[UR14][R24.64+0x48] ;  /* 0x0000480e18007981 */ /* 0x000164000c1e1100 */
.L_x_238:
[----:B------:R-:W-:Y:S05]  /*acc0*/  BSYNC B1 ;  /* 0x0000000000017941 */ /* 0x000fea0003800000 */
.L_x_237:
[----:B------:R-:W2:Y:S01]  /*acd0*/  LDL.LU R2, [R1] ;  /* 0x0000000001027983 */ /* 0x000ea20000300800 */
[----:B-----5:R-:W-:Y:S01]  /*ace0*/  LOP3.LUT R0, R0, 0xff, RZ, 0xc0, !PT ;  /* 0x000000ff00007812 */ /* 0x020fe200078ec0ff */
[----:B------:R-:W-:Y:S01]  /*acf0*/  BSSY B1, `(.L_x_239) ;  /* 0x000000b000017945 */ /* 0x000fe20003800000 */
[----:B------:R-:W-:Y:S02]  /*ad00*/  ISETP.LT.OR P3, PT, R42, 0x4a, !P1 ;  /* 0x0000004a2a00780c */ /* 0x000fe40004f61670 */
[----:B------:R-:W-:-:S05]  /*ad10*/  F2FP.F16.E4M3.UNPACK_B R0, R0 ;  /* 0x00000000ff00723e */ /* 0x000fca00020006ff */
[----:B------:R-:W-:-:S05]  /*ad20*/  HADD2.F32 R0, -RZ, R0.H0_H0 ;  /* 0x20000000ff007230 */ /* 0x000fca0000004100 */
[----:B------:R-:W-:-:S04]  /*ad30*/  FMUL R0, R0, UR21 ;  /* 0x0000001500007c20 */ /* 0x000fc80008400000 */
[----:B--2---:R-:W-:-:S05]  /*ad40*/  FFMA R0, R2, UR20, R0 ;  /* 0x0000001402007c23 */ /* 0x004fca0008000000 */
[----:B0-----:R-:W-:Y:S02]  /*ad50*/  F2FP.SATFINITE.E4M3.F32.PACK_AB_MERGE_C R3, RZ, R0, RZ ;  /* 0x00000000ff03723e */ /* 0x001fe400048070ff */
[----:B------:R-:W-:-:S03]  /*ad60*/  PRMT R0, RZ, 0x7610, R0 ;  /* 0x00007610ff007816 */ /* 0x000fc60000000000 */
[----:B------:R0:W-:Y:S01]  /*ad70*/  @!P5 STG.E.U8 desc[UR14][R30.64+0x48], R3 ;  /* 0x000048031e00d986 */ /* 0x0001e2000c10110e */
[----:B------:R-:W-:Y:S05]  /*ad80*/  @P3 BRA `(.L_x_240) ;  /* 0x0000000000043947 */ /* 0x000fea0003800000 */
[----:B------:R2:W5:Y:S02]  /*ad90*/  LDG.E.U8 R0, desc[UR14][R24.64+0x49] ;  /* 0x0000490e18007981 */ /* 0x000564000c1e1100 */
.L_x_240:
[----:B------:R-:W-:Y:S05]  /*ada0*/  BSYNC B1 ;  /* 0x0000000000017941 */ /* 0x000fea0003800000 */
.L_x_239:
[----:B------:R-:W3:Y:S01]  /*adb0*/  LDL.LU R2, [R1+0x4] ;  /* 0x0000040001027983 */ /* 0x000ee20000300800 */
[----:B-----5:R-:W-:Y:S01]  /*adc0*/  LOP3.LUT R0, R0, 0xff, RZ, 0xc0, !PT ;  /* 0x000000ff00007812 */ /* 0x020fe200078ec0ff */
[----:B------:R-:W-:Y:S01]  /*add0*/  BSSY B1, `(.L_x_241) ;  /* 0x000000b000017945 */ /* 0x000fe20003800000 */
[----:B------:R-:W-:Y:S02]  /*ade0*/  ISETP.LT.OR P5, PT, R42, 0x49, !P2 ;  /* 0x000000492a00780c */ /* 0x000fe400057a1670 */
[----:B------:R-:W-:-:S05]  /*adf0*/  F2FP.F16.E4M3.UNPACK_B R0, R0 ;  /* 0x00000000ff00723e */ /* 0x000fca00020006ff */
[----:B------:R-:W-:-:S05]  /*ae00*/  HADD2.F32 R0, -RZ, R0.H0_H0 ;  /* 0x20000000ff007230 */ /* 0x000fca0000004100 */
[----:B------:R-:W-:-:S04]  /*ae10*/  FMUL R0, R0, UR21 ;  /* 0x0000001500007c20 */ /* 0x000fc80008400000 */
[----:B---3--:R-:W-:-:S05]  /*ae20*/  FFMA R0, R2, UR20, R0 ;  /* 0x0000001402007c23 */ /* 0x008fca0008000000 */
[----:B0-----:R-:W-:Y:S02]  /*ae30*/  F2FP.SATFINITE.E4M3.F32.PACK_AB_MERGE_C R3, RZ, R0, RZ ;  /* 0x00000000ff03723e */ /* 0x001fe400048070ff */
[----:B------:R-:W-:-:S03]  /*ae40*/  PRMT R0, RZ, 0x7610, R0 ;  /* 0x00007610ff007816 */ /* 0x000fc60000000000 */
[----:B------:R0:W-:Y:S01]  /*ae50*/  @!P3 STG.E.U8 desc[UR14][R30.64+0x49], R3 ;  /* 0x000049031e00b986 */ /* 0x0001e2000c10110e */
[----:B------:R-:W-:Y:S05]  /*ae60*/  @P5 BRA `(.L_x_242) ;  /* 0x0000000000045947 */ /* 0x000fea0003800000 */
[----:B------:R3:W5:Y:S02]  /*ae70*/  LDG.E.U8 R0, desc[UR14][R26.64+0x48] ;  /* 0x0000480e1a007981 */ /* 0x000764000c1e1100 */
.L_x_242:
[----:B------:R-:W-:Y:S05]  /*ae80*/  BSYNC B1 ;  /* 0x0000000000017941 */ /* 0x000fea0003800000 */
.L_x_241:
[----:B------:R-:W2:Y:S01]  /*ae90*/  LDL.LU R2, [R1+0x8] ;  /* 0x0000080001027983 */ /* 0x000ea20000300800 */
        /* <DEDUP_REMOVED lines=12> */
.L_x_244:
[----:B------:R-:W-:Y:S05]  /*af60*/  BSYNC B1 ;  /* 0x0000000000017941 */ /* 0x000fea0003800000 */
.L_x_243:
        /* <DEDUP_REMOVED lines=13> */
.L_x_246:
[----:B------:R-:W-:Y:S05]  /*b040*/  BSYNC B1 ;  /* 0x0000000000017941 */ /* 0x000fea0003800000 */
.L_x_245:
        /* <DEDUP_REMOVED lines=13> */
.L_x_248:
[----:B------:R-:W-:Y:S05]  /*b120*/  BSYNC B1 ;  /* 0x0000000000017941 */ /* 0x000fea0003800000 */
.L_x_247:
        /* <DEDUP_REMOVED lines=13> */
.L_x_250:
[----:B------:R-:W-:Y:S05]  /*b200*/  BSYNC B1 ;  /* 0x0000000000017941 */ /* 0x000fea0003800000 */
.L_x_249:
        /* <DEDUP_REMOVED lines=13> */
.L_x_252:
[----:B------:R-:W-:Y:S05]  /*b2e0*/  BSYNC B1 ;  /* 0x0000000000017941 */ /* 0x000fea0003800000 */
.L_x_251:
        /* <DEDUP_REMOVED lines=13> */
.L_x_254:
[----:B------:R-:W-:Y:S05]  /*b3c0*/  BSYNC B1 ;  /* 0x0000000000017941 */ /* 0x000fea0003800000 */
.L_x_253:
        /* <DEDUP_REMOVED lines=13> */
.L_x_256:
[----:B------:R-:W-:Y:S05]  /*b4a0*/  BSYNC B1 ;  /* 0x0000000000017941 */ /* 0x000fea0003800000 */
.L_x_255:
        /* <DEDUP_REMOVED lines=13> */
.L_x_258:
[----:B------:R-:W-:Y:S05]  /*b580*/  BSYNC B1 ;  /* 0x0000000000017941 */ /* 0x000fea0003800000 */
.L_x_257:
        /* <DEDUP_REMOVED lines=13> */
.L_x_260:
[----:B------:R-:W-:Y:S05]  /*b660*/  BSYNC B1 ;  /* 0x0000000000017941 */ /* 0x000fea0003800000 */
.L_x_259:
        /* <DEDUP_REMOVED lines=13> */
.L_x_262:
[----:B------:R-:W-:Y:S05]  /*b740*/  BSYNC B1 ;  /* 0x0000000000017941 */ /* 0x000fea0003800000 */
.L_x_261:
        /* <DEDUP_REMOVED lines=13> */
.L_x_264:
[----:B------:R-:W-:Y:S05]  /*b820*/  BSYNC B1 ;  /* 0x0000000000017941 */ /* 0x000fea0003800000 */
.L_x_263:
        /* <DEDUP_REMOVED lines=13> */
.L_x_266:
[----:B------:R-:W-:Y:S05]  /*b900*/  BSYNC B1 ;  /* 0x0000000000017941 */ /* 0x000fea0003800000 */
.L_x_265:
        /* <DEDUP_REMOVED lines=13> */
.L_x_268:
[----:B------:R-:W-:Y:S05]  /*b9e0*/  BSYNC B1 ;  /* 0x0000000000017941 */ /* 0x000fea0003800000 */
.L_x_267:
        /* <DEDUP_REMOVED lines=13> */
.L_x_270:
[----:B------:R-:W-:Y:S05]  /*bac0*/  BSYNC B1 ;  /* 0x0000000000017941 */ /* 0x000fea0003800000 */
.L_x_269:
        /* <DEDUP_REMOVED lines=13> */
.L_x_272:
[----:B------:R-:W-:Y:S05]  /*bba0*/  BSYNC B1 ;  /* 0x0000000000017941 */ /* 0x000fea0003800000 */
.L_x_271:
        /* <DEDUP_REMOVED lines=13> */
.L_x_274:
[----:B------:R-:W-:Y:S05]  /*bc80*/  BSYNC B1 ;  /* 0x0000000000017941 */ /* 0x000fea0003800000 */
.L_x_273:
        /* <DEDUP_REMOVED lines=13> */
.L_x_276:
[----:B------:R-:W-:Y:S05]  /*bd60*/  BSYNC B1 ;  /* 0x0000000000017941 */ /* 0x000fea0003800000 */
.L_x_275:
        /* <DEDUP_REMOVED lines=13> */
.L_x_278:
[----:B------:R-:W-:Y:S05]  /*be40*/  BSYNC B1 ;  /* 0x0000000000017941 */ /* 0x000fea0003800000 */
.L_x_277:
        /* <DEDUP_REMOVED lines=13> */
.L_x_280:
[----:B------:R-:W-:Y:S05]  /*bf20*/  BSYNC B1 ;  /* 0x0000000000017941 */ /* 0x000fea0003800000 */
.L_x_279:
        /* <DEDUP_REMOVED lines=13> */
.L_x_282:
[----:B------:R-:W-:Y:S05]  /*c000*/  BSYNC B1 ;  /* 0x0000000000017941 */ /* 0x000fea0003800000 */
.L_x_281:
        /* <DEDUP_REMOVED lines=13> */
.L_x_284:
[----:B------:R-:W-:Y:S05]  /*c0e0*/  BSYNC B1 ;  /* 0x0000000000017941 */ /* 0x000fea0003800000 */
.L_x_283:
        /* <DEDUP_REMOVED lines=13> */
.L_x_286:
[----:B------:R-:W-:Y:S05]  /*c1c0*/  BSYNC B1 ;  /* 0x0000000000017941 */ /* 0x000fea0003800000 */
.L_x_285:
        /* <DEDUP_REMOVED lines=13> */
.L_x_288:
[----:B------:R-:W-:Y:S05]  /*c2a0*/  BSYNC B1 ;  /* 0x0000000000017941 */ /* 0x000fea0003800000 */
.L_x_287:
        /* <DEDUP_REMOVED lines=13> */
.L_x_290:
[----:B------:R-:W-:Y:S05]  /*c380*/  BSYNC B1 ;  /* 0x0000000000017941 */ /* 0x000fea0003800000 */
.L_x_289:
        /* <DEDUP_REMOVED lines=13> */
.L_x_292:
[----:B------:R-:W-:Y:S05]  /*c460*/  BSYNC B1 ;  /* 0x0000000000017941 */ /* 0x000fea0003800000 */
.L_x_291:
[----:B------:R-:W-:Y:S05]  /*c470*/  @P2 BRA `(.L_x_293) ;  /* 0x0000002000a42947 */ /* 0x000fea0003800000 */
[----:B------:R-:W2:Y:S01]  /*c480*/  LDL.LU R2, [R1+0x6c] ;  /* 0x00006c0001027983 */ /* 0x000ea20000300800 */
[----:B-----5:R-:W-:-:S04]  /*c490*/  LOP3.LUT R0, R0, 0xff, RZ, 0xc0, !PT ;  /* 0x000000ff00007812 */ /* 0x020fc800078ec0ff */
[----:B------:R-:W-:-:S05]  /*c4a0*/  F2FP.F16.E4M3.UNPACK_B R0, R0 ;  /* 0x00000000ff00723e */ /* 0x000fca00020006ff */
[----:B------:R-:W-:-:S05]  /*c4b0*/  HADD2.F32 R0, -RZ, R0.H0_H0 ;  /* 0x20000000ff007230 */ /* 0x000fca0000004100 */
[----:B------:R-:W-:-:S04]  /*c4c0*/  FMUL R0, R0, UR21 ;  /* 0x0000001500007c20 */ /* 0x000fc80008400000 */
[----:B--2---:R-:W-:-:S05]  /*c4d0*/  FFMA R0, R2, UR20, R0 ;  /* 0x0000001402007c23 */ /* 0x004fca0008000000 */
[----:B0-----:R-:W-:-:S05]  /*c4e0*/  F2FP.SATFINITE.E4M3.F32.PACK_AB_MERGE_C R3, RZ, R0, RZ ;  /* 0x00000000ff03723e */ /* 0x001fca00048070ff */
[----:B------:R0:W-:Y:S01]  /*c4f0*/  STG.E.U8 desc[UR14][R28.64+0x79], R3 ;  /* 0x000079031c007986 */ /* 0x0001e2000c10110e */
[----:B------:R-:W-:Y:S05]  /*c500*/  BRA `(.L_x_293) ;  /* 0x0000002000807947 */ /* 0x000fea0003800000 */
.L_x_36:
[----:B------:R-:W-:Y:S01]  /*c510*/  ISETP.GE.AND P5, PT, R41, 0x1, PT ;  /* 0x000000012900780c */ /* 0x000fe20003fa6270 */
[----:B------:R-:W-:Y:S01]  /*c520*/  FMUL R227, R227, UR20 ;  /* 0x00000014e3e37c20 */ /* 0x000fe20008400000 */
[----:B------:R-:W-:Y:S02]  /*c530*/  ISETP.GE.AND P2, PT, R41, 0x9, PT ;  /* 0x000000092900780c */ /* 0x000fe40003f46270 */
[C---:B------:R-:W-:Y:S02]  /*c540*/  ISETP.LT.OR P1, PT, R42.reuse, 0x2, !P5 ;  /* 0x000000022a00780c */ /* 0x040fe40006f21670 */
[----:B------:R-:W-:Y:S02]  /*c550*/  F2FP.SATFINITE.E4M3.F32.PACK_AB_MERGE_C R227, RZ, R227, RZ ;  /* 0x000000e3ffe3723e */ /* 0x000fe400048070ff */
[----:B------:R-:W-:Y:S01]  /*c560*/  ISETP.LT.OR P3, PT, R42, 0x1, !P5 ;  /* 0x000000012a00780c */ /* 0x000fe20006f61670 */
[----:B------:R-:W-:Y:S01]  /*c570*/  FMUL R228, R228, UR20 ;  /* 0x00000014e4e47c20 */ /* 0x000fe20008400000 */
[----:B------:R-:W-:Y:S01]  /*c580*/  ISETP.LT.OR P6, PT, R42, 0x1, !P2 ;  /* 0x000000012a00780c */ /* 0x000fe200057c1670 */
[----:B------:R-:W-:Y:S01]  /*c590*/  FMUL R225, R225, UR20 ;  /* 0x00000014e1e17c20 */ /* 0x000fe20008400000 */
[----:B------:R-:W-:-:S05]  /*c5a0*/  FMUL R226, R226, UR20 ;  /* 0x00000014e2e27c20 */ /* 0x000fca0008400000 */
[----:B------:R-:W-:Y:S01]  /*c5b0*/  @!P1 STG.E.U8 desc[UR14][R24.64+0x1], R227 ;  /* 0x000001e318009986 */ /* 0x000fe2000c10110e */
[C---:B------:R-:W-:Y:S02]  /*c5c0*/  ISETP.LT.OR P1, PT, R42.reuse, 0x2, !P2 ;  /* 0x000000022a00780c */ /* 0x040fe40005721670 */
[----:B------:R-:W-:Y:S02]  /*c5d0*/  F2FP.SATFINITE.E4M3.F32.PACK_AB_MERGE_C R33, RZ, R228, RZ ;  /* 0x000000e4ff21723e */ /* 0x000fe400048070ff */
[----:B------:R-:W-:Y:S02]  /*c5e0*/  F2FP.SATFINITE.E4M3.F32.PACK_AB_MERGE_C R225, RZ, R225, RZ ;  /* 0x000000e1ffe1723e */ /* 0x000fe400048070ff */
[----:B------:R-:W-:Y:S01]  /*c5f0*/  F2FP.SATFINITE.E4M3.F32.PACK_AB_MERGE_C R35, RZ, R226, RZ ;  /* 0x000000e2ff23723e */ /* 0x000fe200048070ff */
[----:B------:R0:W-:Y:S01]  /*c600*/  @!P3 STG.E.U8 desc[UR14][R24.64], R33 ;  /* 0x000000211800b986 */ /* 0x0001e2000c10110e */
[----:B------:R-:W-:Y:S01]  /*c610*/  ISETP.LT.OR P3, PT, R42, 0x9, !P5 ;  /* 0x000000092a00780c */ /* 0x000fe20006f61670 */
[----:B------:R-:W-:-:S02]  /*c620*/  FMUL R224, R224, UR20 ;  /* 0x00000014e0e07c20 */ /* 0x000fc40008400000 */
[----:B------:R2:W-:Y:S01]  /*c630*/  @!P6 STG.E.U8 desc[UR14][R26.64], R35 ;  /* 0x000000231a00e986 */ /* 0x0005e2000c10110e */
[----:B------:R-:W-:-:S03]  /*c640*/  ISETP.LT.OR P6, PT, R42, 0x9, !P2 ;  /* 0x000000092a00780c */ /* 0x000fc600057c1670 */
[----:B------:R-:W-:Y:S01]  /*c650*/  @!P1 STG.E.U8 desc[UR14][R26.64+0x1], R225 ;  /* 0x000001e11a009986 */ /* 0x000fe2000c10110e */
[----:B------:R-:W-:Y:S01]  /*c660*/  ISETP.LT.OR P1, PT, R42, 0xa, !P5 ;  /* 0x0000000a2a00780c */ /* 0x000fe20006f21670 */
[----:B------:R-:W-:Y:S01]  /*c670*/  FMUL R223, R223, UR20 ;  /* 0x00000014dfdf7c20 */ /* 0x000fe20008400000 */
[----:B------:R-:W-:Y:S01]  /*c680*/  FMUL R222, R222, UR20 ;  /* 0x00000014dede7c20 */ /* 0x000fe20008400000 */
[----:B------:R-:W-:Y:S01]  /*c690*/  F2FP.SATFINITE.E4M3.F32.PACK_AB_MERGE_C R37, RZ, R224, RZ ;  /* 0x000000e0ff25723e */ /* 0x000fe200048070ff */
[----:B------:R-:W-:Y:S01]  /*c6a0*/  FMUL R221, R221, UR20 ;  /* 0x00000014dddd7c20 */ /* 0x000fe20008400000 */
[----:B------:R-:W-:Y:S01]  /*c6b0*/  FMUL R220, R220, UR20 ;  /* 0x00000014dcdc7c20 */ /* 0x000fe20008400000 */
[----:B------:R-:W-:Y:S01]  /*c6c0*/  F2FP.SATFINITE.E4M3.F32.PACK_AB_MERGE_C R223, RZ, R223, RZ ;  /* 0x000000dfffdf723e */ /* 0x000fe200048070ff */
[----:B------:R-:W-:Y:S01]  /*c6d0*/  FMUL R219, R219, UR20 ;  /* 0x00000014dbdb7c20 */ /* 0x000fe20008400000 */
[----:B0-----:R-:W-:Y:S01]  /*c6e0*/  F2FP.SATFINITE.E4M3.F32.PACK_AB_MERGE_C R33, RZ, R222, RZ ;  /* 0x000000deff21723e */ /* 0x001fe200048070ff */
[----:B------:R-:W-:Y:S01]  /*c6f0*/  @!P3 STG.E.U8 desc[UR14][R24.64+0x8], R37 ;  /* 0x000008251800b986 */ /* 0x000fe2000c10110e */
[----:B------:R-:W-:-:S03]  /*c700*/  ISETP.LT.OR P3, PT, R42, 0xa, !P2 ;  /* 0x0000000a2a00780c */ /* 0x000fc60005761670 */
[----:B------:R-:W-:Y:S01]  /*c710*/  @!P1 STG.E.U8 desc[UR14][R24.64+0x9], R223 ;  /* 0x000009df18009986 */ /* 0x000fe2000c10110e */
[----:B------:R-:W-:-:S03]  /*c720*/  ISETP.LT.OR P1, PT, R42, 0x11, !P5 ;  /* 0x000000112a00780c */ /* 0x000fc60006f21670 */
[----:B------:R0:W-:Y:S01]  /*c730*/  @!P6 STG.E.U8 desc[UR14][R26.64+0x8], R33 ;  /* 0x000008211a00e986 */ /* 0x0001e2000c10110e */
[----:B------:R-:W-:Y:S02]  /*c740*/  ISETP.LT.OR P6, PT, R42, 0x12, !P5 ;  /* 0x000000122a00780c */ /* 0x000fe40006fc1670 */
[----:B------:R-:W-:Y:S01]  /*c750*/  F2FP.SATFINITE.E4M3.F32.PACK_AB_MERGE_C R221, RZ, R221, RZ ;  /* 0x000000ddffdd723e */ /* 0x000fe200048070ff */
[----:B------:R-:W-:Y:S01]  /*c760*/  FMUL R217, R217, UR20 ;  /* 0x00000014d9d97c20 */ /* 0x000fe20008400000 */
[----:B--2---:R-:W-:Y:S01]  /*c770*/  F2FP.SATFINITE.E4M3.F32.PACK_AB_MERGE_C R35, RZ, R220, RZ ;  /* 0x000000dcff23723e */ /* 0x004fe200048070ff */
[----:B------:R-:W-:Y:S01]  /*c780*/  FMUL R218, R218, UR20 ;  /* 0x00000014dada7c20 */ /* 0x000fe20008400000 */
[----:B------:R-:W-:Y:S01]  /*c790*/  F2FP.SATFINITE.E4M3.F32.PACK_AB_MERGE_C R219, RZ, R219, RZ ;  /* 0x000000dbffdb723e */ /* 0x000fe200048070ff */
[----:B------:R-:W-:Y:S01]  /*c7a0*/  @!P3 STG.E.U8 desc[UR14][R26.64+0x9], R221 ;  /* 0x000009dd1a00b986 */ /* 0x000fe2000c10110e */
[----:B------:R-:W-:-:S03]  /*c7b0*/  ISETP.LT.OR P3, PT, R42, 0x12, !P2 ;  /* 0x000000122a00780c */ /* 0x000fc60005761670 */
[----:B------:R2:W-:Y:S01]  /*c7c0*/  @!P1 STG.E.U8 desc[UR14][R24.64+0x10], R35 ;  /* 0x0000102318009986 */ /* 0x0005e2000c10110e */
[----:B------:R-:W-:-:S03]  /*c7d0*/  ISETP.LT.OR P1, PT, R42, 0x11, !P2 ;  /* 0x000000112a00780c */ /* 0x000fc60005721670 */
[----:B------:R-:W-:Y:S01]  /*c7e0*/  @!P6 STG.E.U8 desc[UR14][R24.64+0x11], R219 ;  /* 0x000011db1800e986 */ /* 0x000fe2000c10110e */
[----:B------:R-:W-:Y:S01]  /*c7f0*/  ISETP.LT.OR P6, PT, R42, 0x19, !P5 ;  /* 0x000000192a00780c */ /* 0x000fe20006fc1670 */
[----:B------:R-:W-:Y:S01]  /*c800*/  FMUL R216, R216, UR20 ;  /* 0x00000014d8d87c20 */ /* 0x000fe20008400000 */
[----:B------:R-:W-:Y:S01]  /*c810*/  F2FP.SATFINITE.E4M3.F32.PACK_AB_MERGE_C R217, RZ, R217, RZ ;  /* 0x000000d9ffd9723e */ /* 0x000fe200048070ff */
[----:B------:R-:W-:Y:S01]  /*c820*/  FMUL R215, R215, UR20 ;  /* 0x00000014d7d77c20 */ /* 0x000fe20008400000 */
[----:B0-----:R-:W-:Y:S01]  /*c830*/  F2FP.SATFINITE.E4M3.F32.PACK_AB_MERGE_C R33, RZ, R218, RZ ;  /* 0x000000daff21723e */ /* 0x001fe200048070ff */
[----:B------:R-:W-:Y:S01]  /*c840*/  FMUL R214, R214, UR20 ;  /* 0x00000014d6d67c20 */ /* 0x000fe20008400000 */
[----:B------:R-:W-:Y:S01]  /*c850*/  F2FP.SATFINITE.E4M3.F32.PACK_AB_MERGE_C R37, RZ, R216, RZ ;  /* 0x000000d8ff25723e */ /* 0x000fe200048070ff */
[----:B------:R-:W-:Y:S01]  /*c860*/  @!P3 STG.E.U8 desc[UR14][R26.64+0x11], R217 ;  /* 0x000011d91a00b986 */ /* 0x000fe2000c10110e */
[----:B------:R-:W-:-:S03]  /*c870*/  ISETP.LT.OR P3, PT, R42, 0x1a, !P5 ;  /* 0x0000001a2a00780c */ /* 0x000fc60006f61670 */
[----:B------:R0:W-:Y:S01]  /*c880*/  @!P1 STG.E.U8 desc[UR14][R26.64+0x10], R33 ;  /* 0x000010211a009986 */ /* 0x0001e2000c10110e */
[----:B------:R-:W-:-:S03]  /*c890*/  ISETP.LT.OR P1, PT, R42, 0x19, !P2 ;  /* 0x000000192a00780c */ /* 0x000fc60005721670 */
[----:B------:R3:W-:Y:S01]  /*c8a0*/  @!P6 STG.E.U8 desc[UR14][R24.64+0x18], R37 ;  /* 0x000018251800e986 */ /* 0x0007e2000c10110e */
[----:B------:R-:W-:Y:S01]  /*c8b0*/  ISETP.LT.OR P6, PT, R42, 0x1a, !P2 ;  /* 0x0000001a2a00780c */ /* 0x000fe200057c1670 */
[----:B------:R-:W-:Y:S01]  /*c8c0*/  FMUL R213, R213, UR20 ;  /* 0x00000014d5d57c20 */ /* 0x000fe20008400000 */
        /* <DEDUP_REMOVED lines=16> */
[----:B---3--:R-:W-:Y:S01]  /*c9d0*/  F2FP.SATFINITE.E4M3.F32.PACK_AB_MERGE_C R37, RZ, R210, RZ ;  /* 0x000000d2ff25723e */ /* 0x008fe200048070ff */
        /* <DEDUP_REMOVED lines=44> */
[----:B------:R-:W4:Y:S01]  /*cca0*/  LDL.LU R227, [R1+0xc] ;  /* 0x00000c0001e37983 */ /* 0x000f220000300800 */
[----:B0-----:R-:W-:Y:S02]  /*ccb0*/  F2FP.SATFINITE.E4M3.F32.PACK_AB_MERGE_C R33, RZ, R200, RZ ;  /* 0x000000c8ff21723e */ /* 0x001fe400048070ff */
[----:B---3--:R-:W-:Y:S01]  /*ccc0*/  F2FP.SATFINITE.E4M3.F32.PACK_AB_MERGE_C R37, RZ, R198, RZ ;  /* 0x000000c6ff25723e */ /* 0x008fe200048070ff */
[----:B------:R-:W-:Y:S01]  /*ccd0*/  @!P3 STG.E.U8 desc[UR14][R24.64+0x39], R199 ;  /* 0x000039c71800b986 */ /* 0x000fe2000c10110e */
[----:B------:R-:W-:-:S03]  /*cce0*/  ISETP.LT.OR P3, PT, R42, 0x3a, !P2 ;  /* 0x0000003a2a00780c */ /* 0x000fc60005761670 */
[----:B------:R-:W3:Y:S01]  /*ccf0*/  LDL.LU R226, [R1+0x8] ;  /* 0x0000080001e27983 */ /* 0x000ee20000300800 */
[----:B------:R-:W-:-:S03]  /*cd00*/  FMUL R197, R197, UR20 ;  /* 0x00000014c5c57c20 */ /* 0x000fc60008400000 */
[----:B------:R0:W-:Y:S01]  /*cd10*/  @!P1 STG.E.U8 desc[UR14][R24.64+0x38], R33 ;  /* 0x0000382118009986 */ /* 0x0001e2000c10110e */
[----:B------:R-:W-:-:S03]  /*cd20*/  ISETP.LT.OR P1, PT, R42, 0x41, !P5 ;  /* 0x000000412a00780c */ /* 0x000fc60006f21670 */
[----:B------:R-:W4:Y:S01]  /*cd30*/  LDL.LU R225, [R1+0x4] ;  /* 0x0000040001e17983 */ /* 0x000f220000300800 */
[----:B------:R-:W-:-:S03]  /*cd40*/  FMUL R196, R196, UR20 ;  /* 0x00000014c4c47c20 */ /* 0x000fc60008400000 */
[----:B------:R1:W-:Y:S01]  /*cd50*/  @!P6 STG.E.U8 desc[UR14][R26.64+0x38], R37 ;  /* 0x000038251a00e986 */ /* 0x0003e2000c10110e */
[----:B------:R-:W-:-:S03]  /*cd60*/  ISETP.LT.OR P6, PT, R42, 0x42, !P5 ;  /* 0x000000422a00780c */ /* 0x000fc60006fc1670 */
[----:B------:R-:W3:Y:S01]  /*cd70*/  LDL.LU R224, [R1] ;  /* 0x0000000001e07983 */ /* 0x000ee20000300800 */
[----:B------:R-:W-:Y:S01]  /*cd80*/  FMUL R195, R195, UR20 ;  /* 0x00000014c3c37c20 */ /* 0x000fe20008400000 */
[----:B------:R-:W-:Y:S02]  /*cd90*/  F2FP.SATFINITE.E4M3.F32.PACK_AB_MERGE_C R197, RZ, R197, RZ ;  /* 0x000000c5ffc5723e */ /* 0x000fe400048070ff */
        /* <DEDUP_REMOVED lines=14> */
[----:B0-----:R-:W-:Y:S01]  /*ce80*/  F2FP.SATFINITE.E4M3.F32.PACK_AB_MERGE_C R33, RZ, R194, RZ ;  /* 0x000000c2ff21723e */ /* 0x001fe200048070ff */
[----:B------:R-:W-:Y:S01]  /*ce90*/  FMUL R189, R189, UR20 ;  /* 0x00000014bdbd7c20 */ /* 0x000fe20008400000 */
[----:B-1----:R-:W-:Y:S01]  /*cea0*/  F2FP.SATFINITE.E4M3.F32.PACK_AB_MERGE_C R37, RZ, R192, RZ ;  /* 0x000000c0ff25723e */ /* 0x002fe200048070ff */
[----:B------:R-:W-:Y:S01]  /*ceb0*/  @!P3 STG.E.U8 desc[UR14][R26.64+0x41], R193 ;  /* 0x000041c11a00b986 */ /* 0x000fe2000c10110e */
[----:B------:R-:W-:-:S03]  /*cec0*/  ISETP.LT.OR P3, PT, R42, 0x4a, !P5 ;  /* 0x0000004a2a00780c */ /* 0x000fc60006f61670 */
[----:B------:R0:W-:Y:S01]  /*ced0*/  @!P1 STG.E.U8 desc[UR14][R26.64+0x40], R33 ;  /* 0x000040211a009986 */ /* 0x0001e2000c10110e */
        /* <DEDUP_REMOVED lines=39> */
[----:B0-----:R-:W-:Y:S01]  /*d150*/  F2FP.SATFINITE.E4M3.F32.PACK_AB_MERGE_C R33, RZ, R182, RZ ;  /* 0x000000b6ff21723e */ /* 0x001fe200048070ff */
[----:B------:R-:W-:Y:S01]  /*d160*/  FMUL R179, R179, UR20 ;  /* 0x00000014b3b37c20 */ /* 0x000fe20008400000 */
[----:B------:R-:W-:Y:S01]  /*d170*/  F2FP.SATFINITE.E4M3.F32.PACK_AB_MERGE_C R181, RZ, R181, RZ ;  /* 0x000000b5ffb5723e */ /* 0x000fe200048070ff */
[----:B------:R-:W-:Y:S01]  /*d180*/  FMUL R177, R177, UR20 ;  /* 0x00000014b1b17c20 */ /* 0x000fe20008400000 */
[----:B-1----:R-:W-:Y:S01]  /*d190*/  F2FP.SATFINITE.E4M3.F32.PACK_AB_MERGE_C R37, RZ, R180, RZ ;  /* 0x000000b4ff25723e */ /* 0x002fe200048070ff */
[----:B------:R-:W-:Y:S01]  /*d1a0*/  FMUL R178, R178, UR20 ;  /* 0x00000014b2b27c20 */ /* 0x000fe20008400000 */
[----:B------:R-:W-:Y:S01]  /*d1b0*/  FMUL R176, R176, UR20 ;  /* 0x00000014b0b07c20 */ /* 0x000fe20008400000 */
[----:B------:R0:W-:Y:S01]  /*d1c0*/  @!P1 STG.E.U8 desc[UR14][R26.64+0x58], R33 ;  /* 0x000058211a009986 */ /* 0x0001e2000c10110e */
[----:B------:R-:W-:-:S03]  /*d1d0*/  ISETP.LT.OR P1, PT, R42, 0x61, !P2 ;  /* 0x000000612a00780c */ /* 0x000fc60005721670 */
[----:B------:R-:W-:Y:S01]  /*d1e0*/  @!P3 STG.E.U8 desc[UR14][R26.64+0x59], R181 ;  /* 0x000059b51a00b986 */ /* 0x000fe2000c10110e */
[----:B------:R-:W-:-:S03]  /*d1f0*/  ISETP.LT.OR P3, PT, R42, 0x62, !P5 ;  /* 0x000000622a00780c */ /* 0x000fc60006f61670 */
[----:B------:R1:W-:Y:S01]  /*d200*/  @!P6 STG.E.U8 desc[UR14][R24.64+0x60], R37 ;  /* 0x000060251800e986 */ /* 0x0003e2000c10110e */
[----:B------:R-:W-:Y:S02]  /*d210*/  ISETP.LT.OR P6, PT, R42, 0x62, !P2 ;  /* 0x000000622a00780c */ /* 0x000fe400057c1670 */
[----:B------:R-:W-:Y:S01]  /*d220*/  F2FP.SATFINITE.E4M3.F32.PACK_AB_MERGE_C R179, RZ, R179, RZ ;  /* 0x000000b3ffb3723e */ /* 0x000fe200048070ff */
[----:B------:R-:W-:Y:S01]  /*d230*/  FMUL R175, R175, UR20 ;  /* 0x00000014afaf7c20 */ /* 0x000fe20008400000 */
[----:B------:R-:W-:Y:S01]  /*d240*/  F2FP.SATFINITE.E4M3.F32.PACK_AB_MERGE_C R177, RZ, R177, RZ ;  /* 0x000000b1ffb1723e */ /* 0x000fe200048070ff */
[----:B------:R-:W-:Y:S01]  /*d250*/  FMUL R174, R174, UR20 ;  /* 0x00000014aeae7c20 */ /* 0x000fe20008400000 */
[----:B--2---:R-:W-:Y:S01]  /*d260*/  F2FP.SATFINITE.E4M3.F32.PACK_AB_MERGE_C R35, RZ, R178, RZ ;  /* 0x000000b2ff23723e */ /* 0x004fe200048070ff */
[----:B------:R-:W-:Y:S01]  /*d270*/  FMUL R173, R173, UR20 ;  /* 0x00000014adad7c20 */ /* 0x000fe20008400000 */
[----:B------:R-:W-:Y:S01]  /*d280*/  FMUL R172, R172, UR20 ;  /* 0x00000014acac7c20 */ /* 0x000fe20008400000 */
[----:B------:R-:W-:Y:S01]  /*d290*/  @!P3 STG.E.U8 desc[UR14][R24.64+0x61], R179 ;  /* 0x000061b31800b986 */ /* 0x000fe2000c10110e */
[----:B------:R-:W-:-:S03]  /*d2a0*/  ISETP.LT.OR P3, PT, R42, 0x69, !P5 ;  /* 0x000000692a00780c */ /* 0x000fc60006f61670 */
[----:B------:R-:W-:Y:S01]  /*d2b0*/  @!P6 STG.E.U8 desc[UR14][R26.64+0x61], R177 ;  /* 0x000061b11a00e986 */ /* 0x000fe2000c10110e */
[----:B------:R-:W-:-:S03]  /*d2c0*/  ISETP.LT.OR P6, PT, R42, 0x6a, !P5 ;  /* 0x0000006a2a00780c */ /* 0x000fc60006fc1670 */
[----:B------:R2:W-:Y:S01]  /*d2d0*/  @!P1 STG.E.U8 desc[UR14][R26.64+0x60], R35 ;  /* 0x000060231a009986 */ /* 0x0005e2000c10110e */
[----:B------:R-:W-:Y:S02]  /*d2e0*/  ISETP.LT.OR P1, PT, R42, 0x69, !P2 ;  /* 0x000000692a00780c */ /* 0x000fe40005721670 */
[----:B0-----:R-:W-:Y:S01]  /*d2f0*/  F2FP.SATFINITE.E4M3.F32.PACK_AB_MERGE_C R33, RZ, R176, RZ ;  /* 0x000000b0ff21723e */ /* 0x001fe200048070ff */
[----:B------:R-:W-:Y:S01]  /*d300*/  FMUL R171, R171, UR20 ;  /* 0x00000014abab7c20 */ /* 0x000fe20008400000 */
[----:B------:R-:W-:Y:S01]  /*d310*/  F2FP.SATFINITE.E4M3.F32.PACK_AB_MERGE_C R175, RZ, R175, RZ ;  /* 0x000000afffaf723e */ /* 0x000fe200048070ff */
[----:B------:R-:W-:Y:S01]  /*d320*/  FMUL R170, R170, UR20 ;  /* 0x00000014aaaa7c20 */ /* 0x000fe20008400000 */
[----:B-1----:R-:W-:Y:S01]  /*d330*/  F2FP.SATFINITE.E4M3.F32.PACK_AB_MERGE_C R37, RZ, R174, RZ ;  /* 0x000000aeff25723e */ /* 0x002fe200048070ff */
[----:B------:R0:W-:Y:S01]  /*d340*/  @!P3 STG.E.U8 desc[UR14][R24.64+0x68], R33 ;  /* 0x000068211800b986 */ /* 0x0001e2000c10110e */
[----:B------:R-:W-:-:S03]  /*d350*/  ISETP.LT.OR P3, PT, R42, 0x6a, !P2 ;  /* 0x0000006a2a00780c */ /* 0x000fc60005761670 */
[----:B------:R-:W-:Y:S01]  /*d360*/  @!P6 STG.E.U8 desc[UR14][R24.64+0x69], R175 ;  /* 0x000069af1800e986 */ /* 0x000fe2000c10110e */
[----:B------:R-:W-:-:S03]  /*d370*/  ISETP.LT.OR P6, PT, R42, 0x71, !P5 ;  /* 0x000000712a00780c */ /* 0x000fc60006fc1670 */
[----:B------:R-:W-:Y:S01]  /*d380*/  @!P1 STG.E.U8 desc[UR14][R26.64+0x68], R37 ;  /* 0x000068251a009986 */ /* 0x000fe2000c10110e */
        /* <DEDUP_REMOVED lines=11> */
[C---:B------:R-:W-:Y:S02]  /*d440*/  ISETP.LT.OR P1, PT, R42.reuse, 0x79, !P5 ;  /* 0x000000792a00780c */ /* 0x040fe40006f21670 */
[----:B------:R-:W-:Y:S01]  /*d450*/  ISETP.LT.OR P5, PT, R42, 0x7a, !P5 ;  /* 0x0000007a2a00780c */ /* 0x000fe20006fa1670 */
[----:B------:R-:W-:Y:S01]  /*d460*/  FMUL R167, R167, UR20 ;  /* 0x00000014a7a77c20 */ /* 0x000fe20008400000 */
[----:B0-----:R-:W-:Y:S01]  /*d470*/  F2FP.SATFINITE.E4M3.F32.PACK_AB_MERGE_C R33, RZ, R170, RZ ;  /* 0x000000aaff21723e */ /* 0x001fe200048070ff */
[----:B------:R-:W-:Y:S01]  /*d480*/  FMUL R166, R166, UR20 ;  /* 0x00000014a6a67c20 */ /* 0x000fe20008400000 */
[----:B------:R-:W-:Y:S01]  /*d490*/  F2FP.SATFINITE.E4M3.F32.PACK_AB_MERGE_C R169, RZ, R169, RZ ;  /* 0x000000a9ffa9723e */ /* 0x000fe200048070ff */
[----:B------:R-:W-:Y:S01]  /*d4a0*/  FMUL R165, R165, UR20 ;  /* 0x00000014a5a57c20 */ /* 0x000fe20008400000 */
[----:B-1----:R-:W-:Y:S01]  /*d4b0*/  F2FP.SATFINITE.E4M3.F32.PACK_AB_MERGE_C R35, RZ, R168, RZ ;  /* 0x000000a8ff23723e */ /* 0x002fe200048070ff */
[----:B------:R0:W-:Y:S01]  /*d4c0*/  @!P3 STG.E.U8 desc[UR14][R26.64+0x70], R33 ;  /* 0x000070211a00b986 */ /* 0x0001e2000c10110e */
[----:B------:R-:W-:-:S03]  /*d4d0*/  F2FP.SATFINITE.E4M3.F32.PACK_AB_MERGE_C R167, RZ, R167, RZ ;  /* 0x000000a7ffa7723e */ /* 0x000fc600048070ff */
[----:B------:R-:W-:Y:S01]  /*d4e0*/  @!P6 STG.E.U8 desc[UR14][R26.64+0x71], R169 ;  /* 0x000071a91a00e986 */ /* 0x000fe2000c10110e */
[----:B------:R-:W-:-:S03]  /*d4f0*/  ISETP.LT.OR P3, PT, R42, 0x79, !P2 ;  /* 0x000000792a00780c */ /* 0x000fc60005761670 */
[----:B------:R1:W-:Y:S01]  /*d500*/  @!P1 STG.E.U8 desc[UR14][R24.64+0x78], R35 ;  /* 0x0000782318009986 */ /* 0x0003e2000c10110e */
[----:B------:R-:W-:Y:S02]  /*d510*/  ISETP.GE.AND P1, PT, R41, 0x81, PT ;  /* 0x000000812900780c */ /* 0x000fe40003f26270 */
[C---:B------:R-:W-:Y:S01]  /*d520*/  ISETP.LT.OR P2, PT, R42.reuse, 0x7a, !P2 ;  /* 0x0000007a2a00780c */ /* 0x040fe20005741670 */
[----:B------:R2:W-:Y:S01]  /*d530*/  @!P5 STG.E.U8 desc[UR14][R24.64+0x79], R167 ;  /* 0x000079a71800d986 */ /* 0x0005e2000c10110e */
[----:B------:R-:W-:Y:S01]  /*d540*/  ISETP.LT.OR P5, PT, R42, 0x1, !P1 ;  /* 0x000000012a00780c */ /* 0x000fe20004fa1670 */
[----:B------:R-:W-:Y:S01]  /*d550*/  FMUL R164, R164, UR20 ;  /* 0x00000014a4a47c20 */ /* 0x000fe20008400000 */
[----:B0-----:R-:W-:Y:S01]  /*d560*/  F2FP.SATFINITE.E4M3.F32.PACK_AB_MERGE_C R33, RZ, R166, RZ ;  /* 0x000000a6ff21723e */ /* 0x001fe200048070ff */
[----:B------:R-:W-:Y:S01]  /*d570*/  FMUL R163, R163, UR20 ;  /* 0x00000014a3a37c20 */ /* 0x000fe20008400000 */
[----:B------:R-:W-:Y:S01]  /*d580*/  ISETP.LT.OR P6, PT, R42, 0x2, !P1 ;  /* 0x000000022a00780c */ /* 0x000fe20004fc1670 */
[----:B------:R-:W-:Y:S01]  /*d590*/  FMUL R161, R161, UR20 ;  /* 0x00000014a1a17c20 */ /* 0x000fe20008400000 */
[----:B------:R-:W-:Y:S01]  /*d5a0*/  F2FP.SATFINITE.E4M3.F32.PACK_AB_MERGE_C R165, RZ, R165, RZ ;  /* 0x000000a5ffa5723e */ /* 0x000fe200048070ff */
[----:B------:R-:W-:Y:S01]  /*d5b0*/  @!P3 STG.E.U8 desc[UR14][R26.64+0x78], R33 ;  /* 0x000078211a00b986 */ /* 0x000fe2000c10110e */
[----:B-1----:R-:W-:-:S02]  /*d5c0*/  F2FP.SATFINITE.E4M3.F32.PACK_AB_MERGE_C R35, RZ, R164, RZ ;  /* 0x000000a4ff23723e */ /* 0x002fc400048070ff */
[----:B------:R-:W-:Y:S01]  /*d5d0*/  ISETP.GE.AND P3, PT, R41, 0x89, PT ;  /* 0x000000892900780c */ /* 0x000fe20003f66270 */
[----:B------:R0:W-:Y:S01]  /*d5e0*/  @!P2 STG.E.U8 desc[UR14][R26.64+0x79], R165 ;  /* 0x000079a51a00a986 */ /* 0x0001e2000c10110e */
[----:B------:R-:W-:-:S03]  /*d5f0*/  F2FP.SATFINITE.E4M3.F32.PACK_AB_MERGE_C R163, RZ, R163, RZ ;  /* 0x000000a3ffa3723e */ /* 0x000fc600048070ff */
[----:B------:R-:W-:Y:S01]  /*d600*/  @!P5 STG.E.U8 desc[UR14][R30.64], R35 ;  /* 0x000000231e00d986 */ /* 0x000fe2000c10110e */
[C---:B------:R-:W-:Y:S02]  /*d610*/  ISETP.LT.OR P5, PT, R42.reuse, 0x2, !P3 ;  /* 0x000000022a00780c */ /* 0x040fe40005fa1670 */
[C---:B------:R-:W-:Y:S01]  /*d620*/  ISETP.LT.OR P2, PT, R42.reuse, 0x1, !P3 ;  /* 0x000000012a00780c */ /* 0x040fe20005f41670 */
[----:B------:R-:W-:Y:S01]  /*d630*/  @!P6 STG.E.U8 desc[UR14][R30.64+0x1], R163 ;  /* 0x000001a31e00e986 */ /* 0x000fe2000c10110e */
[----:B------:R-:W-:Y:S01]  /*d640*/  ISETP.LT.OR P6, PT, R42, 0x9, !P1 ;  /* 0x000000092a00780c */ /* 0x000fe20004fc1670 */
[----:B------:R-:W-:Y:S01]  /*d650*/  FMUL R162, R162, UR20 ;  /* 0x00000014a2a27c20 */ /* 0x000fe20008400000 */
[----:B------:R-:W-:Y:S01]  /*d660*/  FMUL R160, R160, UR20 ;  /* 0x00000014a0a07c20 */ /* 0x000fe20008400000 */
[----:B------:R-:W-:Y:S01]  /*d670*/  F2FP.SATFINITE.E4M3.F32.PACK_AB_MERGE_C R161, RZ, R161, RZ ;  /* 0x000000a1ffa1723e */ /* 0x000fe200048070ff */
[----:B------:R-:W-:Y:S01]  /*d680*/  FMUL R159, R159, UR20 ;  /* 0x000000149f9f7c20 */ /* 0x000fe20008400000 */
[----:B------:R-:W-:Y:S01]  /*d690*/  FMUL R158, R158, UR20 ;  /* 0x000000149e9e7c20 */ /* 0x000fe20008400000 */
[----:B--2---:R-:W-:Y:S01]  /*d6a0*/  F2FP.SATFINITE.E4M3.F32.PACK_AB_MERGE_C R25, RZ, R162, RZ ;  /* 0x000000a2ff19723e */ /* 0x004fe200048070ff */
[----:B------:R-:W-:Y:S01]  /*d6b0*/  FMUL R157, R157, UR20 ;  /* 0x000000149d9d7c20 */ /* 0x000fe20008400000 */
[----:B0-----:R-:W-:Y:S01]  /*d6c0*/  F2FP.SATFINITE.E4M3.F32.PACK_AB_MERGE_C R27, RZ, R160, RZ ;  /* 0x000000a0ff1b723e */ /* 0x001fe200048070ff */
        /* <DEDUP_REMOVED lines=8> */
[----:B------:R-:W-:Y:S01]  /*d750*/  F2FP.SATFINITE.E4M3.F32.PACK_AB_MERGE_C R33, RZ, R158, RZ ;  /* 0x0000009eff21723e */ /* 0x000fe200048070ff */
        /* <DEDUP_REMOVED lines=28> */
[----:B------:R-:W-:Y:S01]  /*d920*/  @!P2 STG.E.U8 desc[UR14][R30.64+0x18], R33 ;  /* 0x000018211e00a986 */ /* 0x000fe2000c10110e */
[----:B------:R-:W-:-:S03]  /*d930*/  ISETP.LT.OR P2, PT, R42, 0x19, !P3 ;  /* 0x000000192a00780c */ /* 0x000fc60005f41670 */
[----:B------:R2:W-:Y:S01]  /*d940*/  @!P6 STG.E.U8 desc[UR14][R30.64+0x19], R23 ;  /* 0x000019171e00e986 */ /* 0x0005e2000c10110e */
[----:B------:R-:W-:Y:S01]  /*d950*/  ISETP.LT.OR P6, PT, R42, 0x21, !P1 ;  /* 0x000000212a00780c */ /* 0x000fe20004fc1670 */
[----:B------:R-:W-:Y:S01]  /*d960*/  FMUL R20, R20, UR20 ;  /* 0x0000001414147c20 */ /* 0x000fe20008400000 */
[----:B------:R-:W-:Y:S01]  /*d970*/  F2FP.SATFINITE.E4M3.F32.PACK_AB_MERGE_C R21, RZ, R21, RZ ;  /* 0x00000015ff15723e */ /* 0x000fe200048070ff */
[----:B------:R-:W-:Y:S01]  /*d980*/  FMUL R19, R19, UR20 ;  /* 0x0000001413137c20 */ /* 0x000fe20008400000 */
[----:B0-----:R-:W-:Y:S01]  /*d990*/  F2FP.SATFINITE.E4M3.F32.PACK_AB_MERGE_C R25, RZ, R22, RZ ;  /* 0x00000016ff19723e */ /* 0x001fe200048070ff */
[----:B------:R-:W-:Y:S01]  /*d9a0*/  FMUL R18, R18, UR20 ;  /* 0x0000001412127c20 */ /* 0x000fe20008400000 */
[----:B-1----:R-:W-:Y:S01]  /*d9b0*/  F2FP.SATFINITE.E4M3.F32.PACK_AB_MERGE_C R27, RZ, R20, RZ ;  /* 0x00000014ff1b723e */ /* 0x002fe200048070ff */
[----:B------:R0:W-:Y:S01]  /*d9c0*/  @!P5 STG.E.U8 desc[UR14][R28.64+0x19], R21 ;  /* 0x000019151c00d986 */ /* 0x0001e2000c10110e */
[----:B------:R-:W-:-:S03]  /*d9d0*/  ISETP.LT.OR P5, PT, R42, 0x22, !P1 ;  /* 0x000000222a00780c */ /* 0x000fc60004fa1670 */
[----:B------:R-:W-:Y:S01]  /*d9e0*/  @!P2 STG.E.U8 desc[UR14][R28.64+0x18], R25 ;  /* 0x000018191c00a986 */ /* 0x000fe2000c10110e */
[----:B------:R-:W-:-:S03]  /*d9f0*/  ISETP.LT.OR P2, PT, R42, 0x21, !P3 ;  /* 0x000000212a00780c */ /* 0x000fc60005f41670 */
[----:B------:R-:W-:Y:S01]  /*da00*/  @!P6 STG.E.U8 desc[UR14][R30.64+0x20], R27 ;  /* 0x0000201b1e00e986 */ /* 0x000fe2000c10110e */
[----:B------:R-:W-:Y:S01]  /*da10*/  ISETP.LT.OR P6, PT, R42, 0x22, !P3 ;  /* 0x000000222a00780c */ /* 0x000fe20005fc1670 */
[----:B------:R-:W-:Y:S01]  /*da20*/  FMUL R17, R17, UR20 ;  /* 0x0000001411117c20 */ /* 0x000fe20008400000 */
[----:B------:R-:W-:Y:S01]  /*da30*/  F2FP.SATFINITE.E4M3.F32.PACK_AB_MERGE_C R19, RZ, R19, RZ ;  /* 0x00000013ff13723e */ /* 0x000fe200048070ff */
[----:B------:R-:W-:Y:S01]  /*da40*/  FMUL R15, R15, UR20 ;  /* 0x000000140f0f7c20 */ /* 0x000fe20008400000 */
[----:B--2---:R-:W-:Y:S01]  /*da50*/  F2FP.SATFINITE.E4M3.F32.PACK_AB_MERGE_C R23, RZ, R18, RZ ;  /* 0x00000012ff17723e */ /* 0x004fe200048070ff */
[----:B------:R-:W-:Y:S01]  /*da60*/  FMUL R16, R16, UR20 ;  /* 0x0000001410107c20 */ /* 0x000fe20008400000 */
[----:B------:R-:W-:Y:S01]  /*da70*/  F2FP.SATFINITE.E4M3.F32.PACK_AB_MERGE_C R17, RZ, R17, RZ ;  /* 0x00000011ff11723e */ /* 0x000fe200048070ff */
[----:B------:R1:W-:Y:S01]  /*da80*/  @!P5 STG.E.U8 desc[UR14][R30.64+0x21], R19 ;  /* 0x000021131e00d986 */ /* 0x0003e2000c10110e */
        /* <DEDUP_REMOVED lines=33> */
[----:B------:R-:W4:Y:S01]  /*dca0*/  LDL.LU R222, [R1+0x14] ;  /* 0x0000140001de7983 */ /* 0x000f220000300800 */
[----:B-1----:R-:W-:-:S03]  /*dcb0*/  F2FP.SATFINITE.E4M3.F32.PACK_AB_MERGE_C R13, RZ, R8, RZ ;  /* 0x00000008ff0d723e */ /* 0x002fc600048070ff */
        /* <DEDUP_REMOVED lines=8> */
[----:B------:R-:W4:Y:S01]  /*dd40*/  LDL.LU R223, [R1+0x10] ;  /* 0x0000100001df7983 */ /* 0x000f220000300800 */
[----:B------:R-:W-:Y:S01]  /*dd50*/  FMUL R6, R6, UR20 ;  /* 0x0000001406067c20 */ /* 0x000fe20008400000 */
[----:B-----5:R-:W-:Y:S01]  /*dd60*/  FMUL R2, R2, UR20 ;  /* 0x0000001402027c20 */ /* 0x020fe20008400000 */
[----:B------:R-:W-:Y:S01]  /*dd70*/  F2FP.SATFINITE.E4M3.F32.PACK_AB_MERGE_C R5, RZ, R5, RZ ;  /* 0x00000005ff05723e */ /* 0x000fe200048070ff */
[----:B------:R1:W-:Y:S01]  /*dd80*/  @!P5 STG.E.U8 desc[UR14][R30.64+0x39], R7 ;  /* 0x000039071e00d986 */ /* 0x0003e2000c10110e */
[----:B------:R-:W-:Y:S01]  /*dd90*/  FMUL R3, R3, UR20 ;  /* 0x0000001403037c20 */ /* 0x000fe20008400000 */
[----:B--2---:R-:W-:Y:S01]  /*dda0*/  F2FP.SATFINITE.E4M3.F32.PACK_AB_MERGE_C R11, RZ, R6, RZ ;  /* 0x00000006ff0b723e */ /* 0x004fe200048070ff */
[----:B------:R-:W-:Y:S01]  /*ddb0*/  FMUL R0, R0, UR20 ;  /* 0x0000001400007c20 */ /* 0x000fe20008400000 */
[----:B------:R-:W2:Y:S01]  /*ddc0*/  LDL.LU R221, [R1+0x18] ;  /* 0x0000180001dd7983 */ /* 0x000ea20000300800 */
[----:B------:R-:W-:Y:S01]  /*ddd0*/  ISETP.LT.OR P5, PT, R42, 0x42, !P1 ;  /* 0x000000422a00780c */ /* 0x000fe20004fa1670 */
[----:B------:R-:W-:Y:S01]  /*dde0*/  FMUL R4, R4, UR20 ;  /* 0x0000001404047c20 */ /* 0x000fe20008400000 */
[----:B0-----:R-:W-:Y:S01]  /*ddf0*/  F2FP.SATFINITE.E4M3.F32.PACK_AB_MERGE_C R13, RZ, R3, RZ ;  /* 0x00000003ff0d723e */ /* 0x001fe200048070ff */
[----:B------:R0:W-:Y:S01]  /*de00*/  @!P6 STG.E.U8 desc[UR14][R28.64+0x39], R5 ;  /* 0x000039051c00e986 */ /* 0x0001e2000c10110e */
[----:B-1----:R-:W-:Y:S01]  /*de10*/  F2FP.SATFINITE.E4M3.F32.PACK_AB_MERGE_C R7, RZ, R2, RZ ;  /* 0x00000002ff07723e */ /* 0x002fe200048070ff */
[----:B---3--:R-:W-:-:S02]  /*de20*/  FMUL R2, R224, UR20 ;  /* 0x00000014e0027c20 */ /* 0x008fc40008400000 */
[----:B------:R1:W-:Y:S01]  /*de30*/  @!P2 STG.E.U8 desc[UR14][R28.64+0x38], R11 ;  /* 0x0000380b1c00a986 */ /* 0x0003e2000c10110e */
[----:B----4-:R-:W-:Y:S01]  /*de40*/  FMUL R3, R225, UR20 ;  /* 0x00000014e1037c20 */ /* 0x010fe20008400000 */
[----:B------:R-:W-:Y:S02]  /*de50*/  ISETP.LT.OR P2, PT, R42, 0x41, !P1 ;  /* 0x000000412a00780c */ /* 0x000fe40004f41670 */
[----:B------:R-:W3:Y:S01]  /*de60*/  LDL.LU R224, [R1+0x1c] ;  /* 0x00001c0001e07983 */ /* 0x000ee20000300800 */
[----:B------:R-:W-:Y:S02]  /*de70*/  F2FP.SATFINITE.E4M3.F32.PACK_AB_MERGE_C R9, RZ, R4, RZ ;  /* 0x00000004ff09723e */ /* 0x000fe400048070ff */
[----:B0-----:R-:W-:Y:S01]  /*de80*/  F2FP.SATFINITE.E4M3.F32.PACK_AB_MERGE_C R5, RZ, R0, RZ ;  /* 0x00000000ff05723e */ /* 0x001fe200048070ff */
[----:B------:R-:W4:Y:S01]  /*de90*/  LDL.LU R225, [R1+0x20] ;  /* 0x0000200001e17983 */ /* 0x000f220000300800 */
[----:B------:R-:W-:Y:S01]  /*dea0*/  FMUL R0, R226, UR20 ;  /* 0x00000014e2007c20 */ /* 0x000fe20008400000 */
[----:B------:R-:W-:-:S02]  /*deb0*/  ISETP.LT.OR P6, PT, R42, 0x41, !P3 ;  /* 0x000000412a00780c */ /* 0x000fc40005fc1670 */
[----:B-1----:R-:W-:Y:S01]  /*dec0*/  F2FP.SATFINITE.E4M3.F32.PACK_AB_MERGE_C R11, RZ, R2, RZ ;  /* 0x00000002ff0b723e */ /* 0x002fe200048070ff */
[----:B------:R-:W4:Y:S01]  /*ded0*/  LDL.LU R226, [R1+0x24] ;  /* 0x0000240001e27983 */ /* 0x000f220000300800 */
[----:B------:R-:W-:-:S03]  /*dee0*/  FMUL R2, R227, UR20 ;  /* 0x00000014e3027c20 */ /* 0x000fc60008400000 */
[----:B------:R-:W4:Y:S04]  /*def0*/  LDL.LU R227, [R1+0x28] ;  /* 0x0000280001e37983 */ /* 0x000f280000300800 */
[----:B------:R-:W-:Y:S01]  /*df00*/  @!P5 STG.E.U8 desc[UR14][R30.64+0x41], R13 ;  /* 0x0000410d1e00d986 */ /* 0x000fe2000c10110e */
[----:B------:R-:W-:-:S03]  /*df10*/  ISETP.LT.OR P5, PT, R42, 0x42, !P3 ;  /* 0x000000422a00780c */ /* 0x000fc60005fa1670 */
[----:B------:R0:W-:Y:S01]  /*df20*/  @!P2 STG.E.U8 desc[UR14][R30.64+0x40], R9 ;  /* 0x000040091e00a986 */ /* 0x0001e2000c10110e */
[----:B------:R-:W-:-:S03]  /*df30*/  ISETP.LT.OR P2, PT, R42, 0x49, !P1 ;  /* 0x000000492a00780c */ /* 0x000fc60004f41670 */
[----:B------:R1:W-:Y:S01]  /*df40*/  @!P6 STG.E.U8 desc[UR14][R28.64+0x40], R7 ;  /* 0x000040071c00e986 */ /* 0x0003e2000c10110e */
[----:B------:R-:W-:-:S03]  /*df50*/  ISETP.LT.OR P6, PT, R42, 0x4a, !P1 ;  /* 0x0000004a2a00780c */ /* 0x000fc60004fc1670 */
[----:B------:R-:W4:Y:S04]  /*df60*/  LDL.LU R220, [R1+0x2c] ;  /* 0x00002c0001dc7983 */ /* 0x000f280000300800 */
[----:B------:R2:W-:Y:S01]  /*df70*/  @!P5 STG.E.U8 desc[UR14][R28.64+0x41], R5 ;  /* 0x000041051c00d986 */ /* 0x0005e2000c10110e */
[----:B0-----:R-:W-:-:S03]  /*df80*/  F2FP.SATFINITE.E4M3.F32.PACK_AB_MERGE_C R9, RZ, R3, RZ ;  /* 0x00000003ff09723e */ /* 0x001fc600048070ff */
[----:B------:R-:W-:Y:S01]  /*df90*/  @!P2 STG.E.U8 desc[UR14][R30.64+0x48], R11 ;  /* 0x0000480b1e00a986 */ /* 0x000fe2000c10110e */
[----:B------:R-:W-:Y:S02]  /*dfa0*/  ISETP.LT.OR P2, PT, R42, 0x49, !P3 ;  /* 0x000000492a00780c */ /* 0x000fe40005f41670 */
[----:B-1----:R-:W-:Y:S02]  /*dfb0*/  F2FP.SATFINITE.E4M3.F32.PACK_AB_MERGE_C R7, RZ, R0, RZ ;  /* 0x00000000ff07723e */ /* 0x002fe400048070ff */
[----:B------:R-:W-:Y:S01]  /*dfc0*/  F2FP.SATFINITE.E4M3.F32.PACK_AB_MERGE_C R13, RZ, R2, RZ ;  /* 0x00000002ff0d723e */ /* 0x000fe200048070ff */
[----:B------:R0:W-:Y:S08]  /*dfd0*/  @!P6 STG.E.U8 desc[UR14][R30.64+0x49], R9 ;  /* 0x000049091e00e986 */ /* 0x0001f0000c10110e */
[----:B------:R1:W-:Y:S01]  /*dfe0*/  @!P2 STG.E.U8 desc[UR14][R28.64+0x48], R7 ;  /* 0x000048071c00a986 */ /* 0x0003e2000c10110e */
[----:B------:R-:W-:Y:S01]  /*dff0*/  FMUL R0, R222, UR20 ;  /* 0x00000014de007c20 */ /* 0x000fe20008400000 */
[----:B------:R-:W-:-:S02]  /*e000*/  FMUL R3, R223, UR20 ;  /* 0x00000014df037c20 */ /* 0x000fc40008400000 */
[----:B------:R-:W4:Y:S03]  /*e010*/  LDL.LU R223, [R1+0x30] ;  /* 0x0000300001df7983 */ /* 0x000f260000300800 */
[----:B--2---:R-:W-:Y:S01]  /*e020*/  F2FP.SATFINITE.E4M3.F32.PACK_AB_MERGE_C R5, RZ, R3, RZ ;  /* 0x00000003ff05723e */ /* 0x004fe200048070ff */
[----:B------:R-:W2:Y:S01]  /*e030*/  LDL.LU R222, [R1+0x34] ;  /* 0x0000340001de7983 */ /* 0x000ea20000300800 */
[----:B------:R-:W-:Y:S01]  /*e040*/  FMUL R2, R221, UR20 ;  /* 0x00000014dd027c20 */ /* 0x000fe20008400000 */
[----:B0-----:R-:W-:-:S04]  /*e050*/  F2FP.SATFINITE.E4M3.F32.PACK_AB_MERGE_C R9, RZ, R0, RZ ;  /* 0x00000000ff09723e */ /* 0x001fc800048070ff */
[----:B------:R-:W-:Y:S01]  /*e060*/  F2FP.SATFINITE.E4M3.F32.PACK_AB_MERGE_C R11, RZ, R2, RZ ;  /* 0x00000002ff0b723e */ /* 0x000fe200048070ff */
[----:B---3--:R-:W-:Y:S02]  /*e070*/  FMUL R3, R224, UR20 ;  /* 0x00000014e0037c20 */ /* 0x008fe40008400000 */
[----:B------:R-:W3:Y:S01]  /*e080*/  LDL.LU R224, [R1+0x38] ;  /* 0x0000380001e07983 */ /* 0x000ee20000300800 */
[----:B----4-:R-:W-:Y:S02]  /*e090*/  FMUL R0, R225, UR20 ;  /* 0x00000014e1007c20 */ /* 0x010fe40008400000 */
[----:B-1----:R-:W-:Y:S01]  /*e0a0*/  F2FP.SATFINITE.E4M3.F32.PACK_AB_MERGE_C R7, RZ, R3, RZ ;  /* 0x00000003ff07723e */ /* 0x002fe200048070ff */
[----:B------:R-:W4:Y:S01]  /*e0b0*/  LDL.LU R225, [R1+0x3c] ;  /* 0x00003c0001e17983 */ /* 0x000f220000300800 */
[----:B------:R-:W-:-:S03]  /*e0c0*/  FMUL R2, R226, UR20 ;  /* 0x00000014e2027c20 */ /* 0x000fc60008400000 */
[----:B------:R-:W4:Y:S01]  /*e0d0*/  LDL.LU R226, [R1+0x40] ;  /* 0x0000400001e27983 */ /* 0x000f220000300800 */
[----:B------:R-:W-:-:S03]  /*e0e0*/  FMUL R3, R227, UR20 ;  /* 0x00000014e3037c20 */ /* 0x000fc60008400000 */
[----:B------:R-:W4:Y:S01]  /*e0f0*/  LDL.LU R227, [R1+0x44] ;  /* 0x0000440001e37983 */ /* 0x000f220000300800 */
[C---:B------:R-:W-:Y:S02]  /*e100*/  ISETP.LT.OR P5, PT, R42.reuse, 0x4a, !P3 ;  /* 0x0000004a2a00780c */ /* 0x040fe40005fa1670 */
[C---:B------:R-:W-:Y:S01]  /*e110*/  ISETP.LT.OR P6, PT, R42.reuse, 0x51, !P1 ;  /* 0x000000512a00780c */ /* 0x040fe20004fc1670 */
[----:B------:R-:W4:Y:S01]  /*e120*/  LDL.LU R218, [R1+0x48] ;  /* 0x0000480001da7983 */ /* 0x000f220000300800 */
[----:B------:R-:W-:-:S03]  /*e130*/  ISETP.LT.OR P2, PT, R42, 0x51, !P3 ;  /* 0x000000512a00780c */ /* 0x000fc60005f41670 */
[----:B------:R-:W4:Y:S04]  /*e140*/  LDL.LU R219, [R1+0x4c] ;  /* 0x00004c0001db7983 */ /* 0x000f280000300800 */
[----:B------:R-:W4:Y:S04]  /*e150*/  LDL.LU R221, [R1+0x50] ;  /* 0x0000500001dd7983 */ /* 0x000f280000300800 */
[----:B------:R0:W-:Y:S01]  /*e160*/  @!P5 STG.E.U8 desc[UR14][R28.64+0x49], R13 ;  /* 0x0000490d1c00d986 */ /* 0x0001e2000c10110e */
[----:B------:R-:W-:-:S03]  /*e170*/  ISETP.LT.OR P5, PT, R42, 0x52, !P1 ;  /* 0x000000522a00780c */ /* 0x000fc60004fa1670 */
[----:B------:R1:W-:Y:S01]  /*e180*/  @!P6 STG.E.U8 desc[UR14][R30.64+0x50], R5 ;  /* 0x000050051e00e986 */ /* 0x0003e2000c10110e */
[----:B------:R-:W-:Y:S02]  /*e190*/  ISETP.LT.OR P6, PT, R42, 0x52, !P3 ;  /* 0x000000522a00780c */ /* 0x000fe40005fc1670 */
[----:B0-----:R-:W-:-:S07]  /*e1a0*/  F2FP.SATFINITE.E4M3.F32.PACK_AB_MERGE_C R13, RZ, R2, RZ ;  /* 0x00000002ff0d723e */ /* 0x001fce00048070ff */
[----:B------:R0:W-:Y:S01]  /*e1b0*/  @!P5 STG.E.U8 desc[UR14][R30.64+0x51], R9 ;  /* 0x000051091e00d986 */ /* 0x0001e2000c10110e */
[C---:B------:R-:W-:Y:S02]  /*e1c0*/  ISETP.LT.OR P5, PT, R42.reuse, 0x5a, !P1 ;  /* 0x0000005a2a00780c */ /* 0x040fe40004fa1670 */
[----:B-1----:R-:W-:Y:S01]  /*e1d0*/  F2FP.SATFINITE.E4M3.F32.PACK_AB_MERGE_C R5, RZ, R0, RZ ;  /* 0x00000000ff05723e */ /* 0x002fe200048070ff */
[----:B------:R-:W-:Y:S01]  /*e1e0*/  @!P2 STG.E.U8 desc[UR14][R28.64+0x50], R11 ;  /* 0x0000500b1c00a986 */ /* 0x000fe2000c10110e */
[----:B------:R-:W-:Y:S01]  /*e1f0*/  ISETP.LT.OR P2, PT, R42, 0x59, !P1 ;  /* 0x000000592a00780c */ /* 0x000fe20004f41670 */
[----:B------:R-:W-:Y:S02]  /*e200*/  FMUL R0, R220, UR20 ;  /* 0x00000014dc007c20 */ /* 0x000fe40008400000 */
[----:B------:R1:W-:Y:S01]  /*e210*/  @!P6 STG.E.U8 desc[UR14][R28.64+0x51], R7 ;  /* 0x000051071c00e986 */ /* 0x0003e2000c10110e */
[----:B------:R-:W-:-:S03]  /*e220*/  ISETP.LT.OR P6, PT, R42, 0x59, !P3 ;  /* 0x000000592a00780c */ /* 0x000fc60005fc1670 */
[----:B------:R-:W4:Y:S01]  /*e230*/  LDL.LU R220, [R1+0x54] ;  /* 0x0000540001dc7983 */ /* 0x000f220000300800 */
[----:B0-----:R-:W-:-:S03]  /*e240*/  F2FP.SATFINITE.E4M3.F32.PACK_AB_MERGE_C R9, RZ, R3, RZ ;  /* 0x00000003ff09723e */ /* 0x001fc600048070ff */
[----:B------:R-:W-:Y:S01]  /*e250*/  @!P5 STG.E.U8 desc[UR14][R30.64+0x59], R13 ;  /* 0x0000590d1e00d986 */ /* 0x000fe2000c10110e */
[----:B-1----:R-:W-:-:S03]  /*e260*/  F2FP.SATFINITE.E4M3.F32.PACK_AB_MERGE_C R7, RZ, R0, RZ ;  /* 0x00000000ff07723e */ /* 0x002fc600048070ff */
[----:B------:R0:W-:Y:S04]  /*e270*/  @!P2 STG.E.U8 desc[UR14][R30.64+0x58], R5 ;  /* 0x000058051e00a986 */ /* 0x0001e8000c10110e */
[----:B------:R1:W-:Y:S01]  /*e280*/  @!P6 STG.E.U8 desc[UR14][R28.64+0x58], R9 ;  /* 0x000058091c00e986 */ /* 0x0003e2000c10110e */
[----:B------:R-:W-:-:S03]  /*e290*/  FMUL R2, R223, UR20 ;  /* 0x00000014df027c20 */ /* 0x000fc60008400000 */
[----:B------:R-:W4:Y:S01]  /*e2a0*/  LDL.LU R223, [R1+0x58] ;  /* 0x0000580001df7983 */ /* 0x000f220000300800 */
[----:B--2---:R-:W-:Y:S01]  /*e2b0*/  FMUL R3, R222, UR20 ;  /* 0x00000014de037c20 */ /* 0x004fe20008400000 */
[----:B------:R-:W-:Y:S02]  /*e2c0*/  F2FP.SATFINITE.E4M3.F32.PACK_AB_MERGE_C R11, RZ, R2, RZ ;  /* 0x00000002ff0b723e */ /* 0x000fe400048070ff */
[----:B------:R-:W2:Y:S02]  /*e2d0*/  LDL.LU R222, [R1+0x5c] ;  /* 0x00005c0001de7983 */ /* 0x000ea40000300800 */
[----:B0-----:R-:W-:Y:S01]  /*e2e0*/  F2FP.SATFINITE.E4M3.F32.PACK_AB_MERGE_C R5, RZ, R3, RZ ;  /* 0x00000003ff05723e */ /* 0x001fe200048070ff */
[----:B---3--:R-:W-:Y:S02]  /*e2f0*/  FMUL R0, R224, UR20 ;  /* 0x00000014e0007c20 */ /* 0x008fe40008400000 */
[----:B------:R-:W3:Y:S01]  /*e300*/  LDL.LU R224, [R1+0x60] ;  /* 0x0000600001e07983 */ /* 0x000ee20000300800 */
[----:B----4-:R-:W-:-:S02]  /*e310*/  FMUL R2, R225, UR20 ;  /* 0x00000014e1027c20 */ /* 0x010fc40008400000 */
[----:B-1----:R-:W-:Y:S01]  /*e320*/  F2FP.SATFINITE.E4M3.F32.PACK_AB_MERGE_C R9, RZ, R0, RZ ;  /* 0x00000000ff09723e */ /* 0x002fe200048070ff */
[----:B------:R-:W4:Y:S01]  /*e330*/  LDL.LU R225, [R1+0x64] ;  /* 0x0000640001e17983 */ /* 0x000f220000300800 */
[----:B------:R-:W-:-:S03]  /*e340*/  FMUL R3, R226, UR20 ;  /* 0x00000014e2037c20 */ /* 0x000fc60008400000 */
[----:B------:R-:W4:Y:S01]  /*e350*/  LDL.LU R226, [R1+0x68] ;  /* 0x0000680001e27983 */ /* 0x000f220000300800 */
[----:B------:R-:W-:-:S03]  /*e360*/  FMUL R0, R227, UR20 ;  /* 0x00000014e3007c20 */ /* 0x000fc60008400000 */
[----:B------:R-:W4:Y:S01]  /*e370*/  LDL.LU R227, [R1+0x6c] ;  /* 0x00006c0001e37983 */ /* 0x000f220000300800 */
[C---:B------:R-:W-:Y:S02]  /*e380*/  ISETP.LT.OR P5, PT, R42.reuse, 0x5a, !P3 ;  /* 0x0000005a2a00780c */ /* 0x040fe40005fa1670 */
[C---:B------:R-:W-:Y:S02]  /*e390*/  ISETP.LT.OR P2, PT, R42.reuse, 0x61, !P1 ;  /* 0x000000612a00780c */ /* 0x040fe40004f41670 */
[----:B------:R-:W-:-:S09]  /*e3a0*/  ISETP.LT.OR P6, PT, R42, 0x62, !P1 ;  /* 0x000000622a00780c */ /* 0x000fd20004fc1670 */
[----:B------:R0:W-:Y:S01]  /*e3b0*/  @!P5 STG.E.U8 desc[UR14][R28.64+0x59], R7 ;  /* 0x000059071c00d986 */ /* 0x0001e2000c10110e */
[----:B------:R-:W-:-:S03]  /*e3c0*/  ISETP.LT.OR P5, PT, R42, 0x62, !P3 ;  /* 0x000000622a00780c */ /* 0x000fc60005fa1670 */
[----:B------:R-:W-:Y:S01]  /*e3d0*/  @!P2 STG.E.U8 desc[UR14][R30.64+0x60], R11 ;  /* 0x0000600b1e00a986 */ /* 0x000fe2000c10110e */
[----:B------:R-:W-:-:S03]  /*e3e0*/  ISETP.LT.OR P2, PT, R42, 0x61, !P3 ;  /* 0x000000612a00780c */ /* 0x000fc60005f41670 */
[----:B------:R1:W-:Y:S01]  /*e3f0*/  @!P6 STG.E.U8 desc[UR14][R30.64+0x61], R5 ;  /* 0x000061051e00e986 */ /* 0x0003e2000c10110e */
[----:B------:R-:W-:Y:S02]  /*e400*/  ISETP.LT.OR P6, PT, R42, 0x69, !P1 ;  /* 0x000000692a00780c */ /* 0x000fe40004fc1670 */
[----:B------:R-:W-:Y:S02]  /*e410*/  F2FP.SATFINITE.E4M3.F32.PACK_AB_MERGE_C R13, RZ, R2, RZ ;  /* 0x00000002ff0d723e */ /* 0x000fe400048070ff */
[----:B0-----:R-:W-:-:S03]  /*e420*/  F2FP.SATFINITE.E4M3.F32.PACK_AB_MERGE_C R7, RZ, R3, RZ ;  /* 0x00000003ff07723e */ /* 0x001fc600048070ff */
[----:B------:R-:W-:Y:S01]  /*e430*/  @!P5 STG.E.U8 desc[UR14][R28.64+0x61], R13 ;  /* 0x0000610d1c00d986 */ /* 0x000fe2000c10110e */
[----:B------:R-:W-:-:S03]  /*e440*/  ISETP.LT.OR P5, PT, R42, 0x6a, !P1 ;  /* 0x0000006a2a00780c */ /* 0x000fc60004fa1670 */
[----:B------:R0:W-:Y:S01]  /*e450*/  @!P2 STG.E.U8 desc[UR14][R28.64+0x60], R9 ;  /* 0x000060091c00a986 */ /* 0x0001e2000c10110e */
[----:B------:R-:W-:-:S03]  /*e460*/  ISETP.LT.OR P2, PT, R42, 0x69, !P3 ;  /* 0x000000692a00780c */ /* 0x000fc60005f41670 */
[----:B------:R0:W-:Y:S01]  /*e470*/  @!P6 STG.E.U8 desc[UR14][R30.64+0x68], R7 ;  /* 0x000068071e00e986 */ /* 0x0001e2000c10110e */
[----:B------:R-:W-:Y:S01]  /*e480*/  ISETP.LT.OR P6, PT, R42, 0x6a, !P3 ;  /* 0x0000006a2a00780c */ /* 0x000fe20005fc1670 */
[----:B------:R-:W-:Y:S01]  /*e490*/  FMUL R2, R218, UR20 ;  /* 0x00000014da027c20 */ /* 0x000fe20008400000 */
[----:B------:R-:W-:Y:S01]  /*e4a0*/  FMUL R3, R219, UR20 ;  /* 0x00000014db037c20 */ /* 0x000fe20008400000 */
[----:B-1----:R-:W-:-:S03]  /*e4b0*/  F2FP.SATFINITE.E4M3.F32.PACK_AB_MERGE_C R5, RZ, R0, RZ ;  /* 0x00000000ff05723e */ /* 0x002fc600048070ff */
[----:B------:R-:W-:Y:S02]  /*e4c0*/  F2FP.SATFINITE.E4M3.F32.PACK_AB_MERGE_C R11, RZ, R2, RZ ;  /* 0x00000002ff0b723e */ /* 0x000fe400048070ff */
[----:B0-----:R-:W-:Y:S01]  /*e4d0*/  F2FP.SATFINITE.E4M3.F32.PACK_AB_MERGE_C R9, RZ, R3, RZ ;  /* 0x00000003ff09723e */ /* 0x001fe200048070ff */
[----:B------:R-:W-:Y:S01]  /*e4e0*/  @!P5 STG.E.U8 desc[UR14][R30.64+0x69], R5 ;  /* 0x000069051e00d986 */ /* 0x000fe2000c10110e */
[----:B------:R-:W-:-:S03]  /*e4f0*/  ISETP.LT.OR P5, PT, R42, 0x71, !P3 ;  /* 0x000000712a00780c */ /* 0x000fc60005fa1670 */
[----:B------:R-:W-:Y:S01]  /*e500*/  @!P2 STG.E.U8 desc[UR14][R28.64+0x68], R11 ;  /* 0x0000680b1c00a986 */ /* 0x000fe2000c10110e */
[----:B------:R-:W-:-:S03]  /*e510*/  ISETP.LT.OR P2, PT, R42, 0x71, !P1 ;  /* 0x000000712a00780c */ /* 0x000fc60004f41670 */
[----:B------:R-:W-:Y:S01]  /*e520*/  @!P6 STG.E.U8 desc[UR14][R28.64+0x69], R9 ;  /* 0x000069091c00e986 */ /* 0x000fe2000c10110e */
[----:B------:R-:W-:Y:S01]  /*e530*/  ISETP.LT.OR P6, PT, R42, 0x72, !P1 ;  /* 0x000000722a00780c */ /* 0x000fe20004fc1670 */
[----:B------:R-:W-:Y:S01]  /*e540*/  FMUL R0, R221, UR20 ;  /* 0x00000014dd007c20 */ /* 0x000fe20008400000 */
[----:B------:R-:W-:-:S04]  /*e550*/  FMUL R2, R220, UR20 ;  /* 0x00000014dc027c20 */ /* 0x000fc80008400000 */
[----:B------:R-:W-:Y:S02]  /*e560*/  F2FP.SATFINITE.E4M3.F32.PACK_AB_MERGE_C R7, RZ, R0, RZ ;  /* 0x00000000ff07723e */ /* 0x000fe400048070ff */
[----:B------:R-:W-:-:S03]  /*e570*/  F2FP.SATFINITE.E4M3.F32.PACK_AB_MERGE_C R13, RZ, R2, RZ ;  /* 0x00000002ff0d723e */ /* 0x000fc600048070ff */
[----:B------:R0:W-:Y:S01]  /*e580*/  @!P2 STG.E.U8 desc[UR14][R30.64+0x70], R7 ;  /* 0x000070071e00a986 */ /* 0x0001e2000c10110e */
[----:B------:R-:W-:-:S03]  /*e590*/  ISETP.LT.OR P2, PT, R42, 0x79, !P1 ;  /* 0x000000792a00780c */ /* 0x000fc60004f41670 */
[----:B------:R1:W-:Y:S01]  /*e5a0*/  @!P6 STG.E.U8 desc[UR14][R30.64+0x71], R13 ;  /* 0x0000710d1e00e986 */ /* 0x0003e2000c10110e */
[C---:B------:R-:W-:Y:S02]  /*e5b0*/  ISETP.LT.OR P6, PT, R42.reuse, 0x72, !P3 ;  /* 0x000000722a00780c */ /* 0x040fe40005fc1670 */
[----:B------:R-:W-:Y:S01]  /*e5c0*/  ISETP.LT.OR P1, PT, R42, 0x7a, !P1 ;  /* 0x0000007a2a00780c */ /* 0x000fe20004f21670 */
[----:B------:R-:W-:-:S05]  /*e5d0*/  FMUL R3, R223, UR20 ;  /* 0x00000014df037c20 */ /* 0x000fca0008400000 */
[----:B------:R-:W-:Y:S01]  /*e5e0*/  F2FP.SATFINITE.E4M3.F32.PACK_AB_MERGE_C R15, RZ, R3, RZ ;  /* 0x00000003ff0f723e */ /* 0x000fe200048070ff */
[----:B--2---:R-:W-:-:S04]  /*e5f0*/  FMUL R0, R222, UR20 ;  /* 0x00000014de007c20 */ /* 0x004fc80008400000 */
[----:B------:R1:W-:Y:S01]  /*e600*/  @!P5 STG.E.U8 desc[UR14][R28.64+0x70], R15 ;  /* 0x0000700f1c00d986 */ /* 0x0003e2000c10110e */
[C---:B------:R-:W-:Y:S02]  /*e610*/  ISETP.LT.OR P5, PT, R42.reuse, 0x79, !P3 ;  /* 0x000000792a00780c */ /* 0x040fe40005fa1670 */
[----:B------:R-:W-:Y:S02]  /*e620*/  ISETP.LT.OR P3, PT, R42, 0x7a, !P3 ;  /* 0x0000007a2a00780c */ /* 0x000fe40005f61670 */
[----:B0-----:R-:W-:Y:S01]  /*e630*/  F2FP.SATFINITE.E4M3.F32.PACK_AB_MERGE_C R7, RZ, R0, RZ ;  /* 0x00000000ff07723e */ /* 0x001fe200048070ff */
[----:B---3--:R-:W-:Y:S01]  /*e640*/  FMUL R2, R224, UR20 ;  /* 0x00000014e0027c20 */ /* 0x008fe20008400000 */
[----:B----4-:R-:W-:-:S04]  /*e650*/  FMUL R3, R225, UR20 ;  /* 0x00000014e1037c20 */ /* 0x010fc80008400000 */
[----:B------:R-:W-:Y:S01]  /*e660*/  F2FP.SATFINITE.E4M3.F32.PACK_AB_MERGE_C R9, RZ, R2, RZ ;  /* 0x00000002ff09723e */ /* 0x000fe200048070ff */
[----:B------:R-:W-:Y:S01]  /*e670*/  FMUL R4, R226, UR20 ;  /* 0x00000014e2047c20 */ /* 0x000fe20008400000 */
[----:B------:R-:W-:Y:S01]  /*e680*/  FMUL R5, R227, UR20 ;  /* 0x00000014e3057c20 */ /* 0x000fe20008400000 */
[----:B------:R-:W-:-:S03]  /*e690*/  F2FP.SATFINITE.E4M3.F32.PACK_AB_MERGE_C R3, RZ, R3, RZ ;  /* 0x00000003ff03723e */ /* 0x000fc600048070ff */
[----:B------:R-:W-:Y:S02]  /*e6a0*/  F2FP.SATFINITE.E4M3.F32.PACK_AB_MERGE_C R11, RZ, R4, RZ ;  /* 0x00000004ff0b723e */ /* 0x000fe400048070ff */
[----:B------:R-:W-:Y:S01]  /*e6b0*/  F2FP.SATFINITE.E4M3.F32.PACK_AB_MERGE_C R5, RZ, R5, RZ ;  /* 0x00000005ff05723e */ /* 0x000fe200048070ff */
[----:B------:R1:W-:Y:S04]  /*e6c0*/  @!P6 STG.E.U8 desc[UR14][R28.64+0x71], R7 ;  /* 0x000071071c00e986 */ /* 0x0003e8000c10110e */
[----:B------:R1:W-:Y:S04]  /*e6d0*/  @!P2 STG.E.U8 desc[UR14][R30.64+0x78], R9 ;  /* 0x000078091e00a986 */ /* 0x0003e8000c10110e */
[----:B------:R1:W-:Y:S04]  /*e6e0*/  @!P1 STG.E.U8 desc[UR14][R30.64+0x79], R3 ;  /* 0x000079031e009986 */ /* 0x0003e8000c10110e */
[----:B------:R1:W-:Y:S04]  /*e6f0*/  @!P5 STG.E.U8 desc[UR14][R28.64+0x78], R11 ;  /* 0x0000780b1c00d986 */ /* 0x0003e8000c10110e */
[----:B------:R1:W-:Y:S02]  /*e700*/  @!P3 STG.E.U8 desc[UR14][R28.64+0x79], R5 ;  /* 0x000079051c00b986 */ /* 0x0003e4000c10110e */
.L_x_293:
[----:B------:R-:W-:Y:S05]  /*e710*/  BSYNC B0 ;  /* 0x0000000000007941 */ /* 0x000fea0003800000 */
.L_x_35:
[----:B01---5:R-:W2:Y:S04]  /*e720*/  LDL.LU R3, [R1+0x74] ;  /* 0x0000740001037983 */ /* 0x023ea80000300800 */
[----:B------:R-:W2:Y:S01]  /*e730*/  LDL.LU R2, [R1+0x78] ;  /* 0x0000780001027983 */ /* 0x000ea20000300800 */
[----:B------:R-:W-:Y:S01]  /*e740*/  ULDC UR6, c[0x0][0xc] ;  /* 0x0000030000067ab9 */ /* 0x000fe20000000800 */
[----:B------:R-:W-:Y:S01]  /*e750*/  ULDC UR7, c[0x0][0x10] ;  /* 0x0000040000077ab9 */ /* 0x000fe20000000800 */
[----:B------:R-:W2:Y:S01]  /*e760*/  LDC R5, c[0x0][0x14] ;  /* 0x00000500ff057b82 */ /* 0x000ea20000000800 */
[----:B------:R-:W-:Y:S01]  /*e770*/  UIMAD.WIDE.U32 UR6, UR6, UR7, URZ ;  /* 0x00000007060672a5 */ /* 0x000fe2000f8e003f */
[----:B------:R-:W-:Y:S01]  /*e780*/  PRMT R0, RZ, 0x7610, R0 ;  /* 0x00007610ff007816 */ /* 0x000fe20000000000 */
[----:B------:R-:W-:-:S04]  /*e790*/  UMOV UR12, 0xffffffff ;  /* 0xffffffff000c7882 */ /* 0x000fc80000000000 */
[----:B--2---:R-:W-:-:S04]  /*e7a0*/  IMAD.WIDE.U32 R2, R5, UR6, R2 ;  /* 0x0000000605027c25 */ /* 0x004fc8000f8e0002 */
[----:B------:R-:W-:Y:S01]  /*e7b0*/  IMAD R5, R5, UR7, RZ ;  /* 0x0000000705057c24 */ /* 0x000fe2000f8e02ff */
[----:B------:R-:W-:Y:S01]  /*e7c0*/  ULDC.64 UR6, c[0x0][0x650] ;  /* 0x0001940000067ab9 */ /* 0x000fe20000000a00 */
[----:B------:R-:W-:Y:S01]  /*e7d0*/  IMAD.MOV.U32 R19, RZ, RZ, R2 ;  /* 0x000000ffff137224 */ /* 0x000fe200078e0002 */
[----:B------:R-:W-:Y:S01]  /*e7e0*/  ISETP.GE.U32.AND P1, PT, R2, UR6, PT ;  /* 0x0000000602007c0c */ /* 0x000fe2000bf26070 */
[----:B------:R-:W-:Y:S02]  /*e7f0*/  IMAD.IADD R22, R3, 0x1, R5 ;  /* 0x0000000103167824 */ /* 0x000fe400078e0205 */
[----:B------:R-:W-:-:S03]  /*e800*/  IMAD.MOV.U32 R2, RZ, RZ, -0x1 ;  /* 0xffffffffff027424 */ /* 0x000fc600078e00ff */
[----:B------:R0:W-:Y:S01]  /*e810*/  STL [R1+0x74], R22 ;  /* 0x0000741601007387 */ /* 0x0001e20000100800 */
[----:B------:R-:W-:-:S03]  /*e820*/  ISETP.GE.U32.AND.EX P1, PT, R22, UR7, PT, P1 ;  /* 0x0000000716007c0c */ /* 0x000fc6000bf26110 */
[----:B------:R0:W-:Y:S04]  /*e830*/  STL [R1+0x78], R19 ;  /* 0x0000781301007387 */ /* 0x0001e80000100800 */
[----:B------:R0:W-:Y:S06]  /*e840*/  STL [R1+0x7c], R2 ;  /* 0x00007c0201007387 */ /* 0x0001ec0000100800 */
[----:B------:R-:W-:Y:S05]  /*e850*/  @P1 BRA `(.L_x_294) ;  /* 0x00000004006c1947 */ /* 0x000fea0003800000 */
[----:B------:R-:W1:Y:S01]  /*e860*/  S2R R14, SR_CTAID.X ;  /* 0x00000000000e7919 */ /* 0x000e620000002500 */
[----:B------:R-:W2:Y:S01]  /*e870*/  LDC.64 R8, c[0x0][0x628] ;  /* 0x00018a00ff087b82 */ /* 0x000ea20000000a00 */
[----:B------:R-:W-:Y:S01]  /*e880*/  ULDC UR6, c[0x0][0x150] ;  /* 0x0000540000067ab9 */ /* 0x000fe20000000800 */
[----:B------:R-:W-:Y:S01]  /*e890*/  IMAD.MOV.U32 R6, RZ, RZ, R19 ;  /* 0x000000ffff067224 */ /* 0x000fe200078e0013 */
[----:B------:R-:W0:Y:S01]  /*e8a0*/  S2R R16, SR_CTAID.Y ;  /* 0x0000000000107919 */ /* 0x000e220000002600 */
[----:B------:R-:W-:-:S04]  /*e8b0*/  IMAD.MOV.U32 R7, RZ, RZ, R22 ;  /* 0x000000ffff077224 */ /* 0x000fc800078e0016 */
[----:B------:R-:W0:Y:S08]  /*e8c0*/  LDC R17, c[0x0][0x144] ;  /* 0x00005100ff117b82 */ /* 0x000e300000000800 */
[----:B------:R-:W0:Y:S08]  /*e8d0*/  LDC R10, c[0x0][0x630] ;  /* 0x00018c00ff0a7b82 */ /* 0x000e300000000800 */
[----:B------:R-:W0:Y:S01]  /*e8e0*/  LDC.64 R12, c[0x0][0x620] ;  /* 0x00018800ff0c7b82 */ /* 0x000e220000000a00 */
[----:B--2---:R-:W-:-:S04]  /*e8f0*/  ISETP.NE.U32.AND P1, PT, R8, RZ, PT ;  /* 0x000000ff0800720c */ /* 0x004fc80003f25070 */
[----:B------:R-:W-:Y:S02]  /*e900*/  ISETP.NE.AND.EX P1, PT, R9, RZ, PT, P1 ;  /* 0x000000ff0900720c */ /* 0x000fe40003f25310 */
[----:B-1----:R-:W-:-:S05]  /*e910*/  I2FP.F32.U32 R0, R14 ;  /* 0x0000000e00007245 */ /* 0x002fca0000201000 */
[----:B------:R-:W-:-:S04]  /*e920*/  FMUL R0, R0, UR6 ;  /* 0x0000000600007c20 */ /* 0x000fc80008400000 */
[----:B------:R1:W2:Y:S02]  /*e930*/  F2I.U32.TRUNC.NTZ R15, R0 ;  /* 0x00000000000f7305 */ /* 0x0002a4000020f000 */
[----:B------:R-:W-:Y:S05]  /*e940*/  @!P1 BRA `(.L_x_295) ;  /* 0x0000000000289947 */ /* 0x000fea0003800000 */
[----:B-1----:R-:W1:Y:S02]  /*e950*/  LDC R0, c[0x0][0x634] ;  /* 0x00018d00ff007b82 */ /* 0x002e640000000800 */
[----:B-1----:R-:W-:-:S05]  /*e960*/  IADD3 R7, P1, R19, R0, RZ ;  /* 0x0000000013077210 */ /* 0x002fca0007f3e0ff */
[----:B------:R-:W-:-:S04]  /*e970*/  IMAD.X R11, RZ, RZ, R22, P1 ;  /* 0x000000ffff0b7224 */ /* 0x000fc800008e0616 */
[----:B0-----:R-:W-:-:S04]  /*e980*/  IMAD.WIDE.U32 R2, R11, R8, RZ ;  /* 0x000000080b027225 */ /* 0x001fc800078e00ff */
[----:B------:R-:W-:-:S04]  /*e990*/  IMAD.WIDE.U32 R4, P1, R7, R9, R2 ;  /* 0x0000000907047225 */ /* 0x000fc80007820002 */
[----:B------:R-:W-:-:S04]  /*e9a0*/  IMAD.WIDE.U32 R2, R7, R8, RZ ;  /* 0x0000000807027225 */ /* 0x000fc800078e00ff */
[----:B------:R-:W-:Y:S01]  /*e9b0*/  IMAD.X R7, RZ, RZ, RZ, P1 ;  /* 0x000000ffff077224 */ /* 0x000fe200008e06ff */
[----:B------:R-:W-:Y:S01]  /*e9c0*/  IADD3 RZ, P1, R3, R4, RZ ;  /* 0x0000000403ff7210 */ /* 0x000fe20007f3e0ff */
[----:B------:R-:W-:-:S04]  /*e9d0*/  IMAD.MOV.U32 R6, RZ, RZ, R5 ;  /* 0x000000ffff067224 */ /* 0x000fc800078e0005 */
[----:B------:R-:W-:-:S08]  /*e9e0*/  IMAD.WIDE.U32.X R6, R11, R9, R6, P1 ;  /* 0x000000090b067225 */ /* 0x000fd000008e0406 */
.L_x_295:
[-CC-:B0-----:R-:W-:Y:S01]  /*e9f0*/  SHF.R.U64 R24, R6, R10.reuse, R7.reuse ;  /* 0x0000000a06187219 */ /* 0x181fe20000001207 */
[----:B------:R-:W0:Y:S01]  /*ea00*/  LDC.64 R20, c[0x0][0x640] ;  /* 0x00019000ff147b82 */ /* 0x000e220000000a00 */
[----:B-1----:R-:W-:Y:S01]  /*ea10*/  SHF.R.U32.HI R0, RZ, R10, R7 ;  /* 0x0000000aff007219 */ /* 0x002fe20000011607 */
[----:B------:R-:W-:Y:S01]  /*ea20*/  IMAD.MOV.U32 R2, RZ, RZ, R19 ;  /* 0x000000ffff027224 */ /* 0x000fe200078e0013 */
[----:B------:R-:W-:Y:S01]  /*ea30*/  IADD3 R5, P1, RZ, -R24, RZ ;  /* 0x80000018ff057210 */ /* 0x000fe20007f3e0ff */
[----:B--2---:R-:W-:Y:S01]  /*ea40*/  IMAD.MOV R15, RZ, RZ, -R15 ;  /* 0x000000ffff0f7224 */ /* 0x004fe200078e0a0f */
[----:B------:R-:W-:Y:S01]  /*ea50*/  ULDC UR6, c[0x0][0x154] ;  /* 0x0000550000067ab9 */ /* 0x000fe20000000800 */
[----:B------:R-:W-:Y:S02]  /*ea60*/  IMAD.MOV.U32 R7, RZ, RZ, 0x1 ;  /* 0x00000001ff077424 */ /* 0x000fe400078e00ff */
[----:B------:R-:W1:Y:S01]  /*ea70*/  LDC R4, c[0x0][0x618] ;  /* 0x00018600ff047b82 */ /* 0x000e620000000800 */
[----:B------:R-:W-:-:S02]  /*ea80*/  IMAD.X R3, RZ, RZ, ~R0, P1 ;  /* 0x000000ffff037224 */ /* 0x000fc400008e0e00 */
[----:B------:R-:W-:Y:S02]  /*ea90*/  IMAD R15, R17, R15, R14 ;  /* 0x0000000f110f7224 */ /* 0x000fe400078e020e */
[-C--:B------:R-:W-:Y:S02]  /*eaa0*/  IMAD R0, R3, R12.reuse, RZ ;  /* 0x0000000c03007224 */ /* 0x080fe400078e02ff */
[----:B------:R-:W-:Y:S01]  /*eab0*/  IMAD.MOV.U32 R3, RZ, RZ, R22 ;  /* 0x000000ffff037224 */ /* 0x000fe200078e0016 */
[----:B------:R-:W2:Y:S01]  /*eac0*/  LDC R6, c[0x0][0x608] ;  /* 0x00018200ff067b82 */ /* 0x000ea20000000800 */
[----:B------:R-:W-:-:S04]  /*ead0*/  IMAD.WIDE.U32 R2, R5, R12, R2 ;  /* 0x0000000c05027225 */ /* 0x000fc800078e0002 */
[----:B------:R-:W-:-:S03]  /*eae0*/  IMAD R5, R5, R13, R0 ;  /* 0x0000000d05057224 */ /* 0x000fc600078e0200 */
[----:B------:R-:W5:Y:S01]  /*eaf0*/  LDC R18, c[0x0][0x658] ;  /* 0x00019600ff127b82 */ /* 0x000f620000000800 */
[----:B------:R-:W-:Y:S01]  /*eb00*/  I2FP.F32.U32 R0, R16 ;  /* 0x0000001000007245 */ /* 0x000fe20000201000 */
[----:B------:R-:W-:Y:S01]  /*eb10*/  IMAD.IADD R3, R3, 0x1, R5 ;  /* 0x0000000103037824 */ /* 0x000fe200078e0205 */
[----:B0-----:R-:W-:Y:S01]  /*eb20*/  ISETP.NE.U32.AND P1, PT, R20, RZ, PT ;  /* 0x000000ff1400720c */ /* 0x001fe20003f25070 */
[----:B------:R-:W-:Y:S02]  /*eb30*/  IMAD.MOV.U32 R5, RZ, RZ, -0x1 ;  /* 0xffffffffff057424 */ /* 0x000fe400078e00ff */
[----:B------:R-:W-:Y:S02]  /*eb40*/  FMUL R0, R0, UR6 ;  /* 0x0000000600007c20 */ /* 0x000fe40008400000 */
[----:B------:R-:W0:Y:S01]  /*eb50*/  LDC R13, c[0x0][0x148] ;  /* 0x00005200ff0d7b82 */ /* 0x000e220000000800 */
[----:B-1----:R-:W-:Y:S01]  /*eb60*/  SHF.R.U64 R10, R2, R4, R3 ;  /* 0x00000004020a7219 */ /* 0x002fe20000001203 */
[----:B------:R1:W0:Y:S01]  /*eb70*/  F2I.U32.TRUNC.NTZ R12, R0 ;  /* 0x00000000000c7305 */ /* 0x000222000020f000 */
[----:B------:R-:W-:-:S02]  /*eb80*/  ISETP.NE.AND.EX P1, PT, R21, RZ, PT, P1 ;  /* 0x000000ff1500720c */ /* 0x000fc40003f25310 */
[----:B------:R-:W-:-:S03]  /*eb90*/  SHF.R.U32.HI R3, RZ, R4, R3 ;  /* 0x00000004ff037219 */ /* 0x000fc60000011603 */
[----:B------:R-:W0:Y:S01]  /*eba0*/  LDC R14, c[0x0][0x600] ;  /* 0x00018000ff0e7b82 */ /* 0x000e220000000800 */
[-CC-:B--2---:R-:W-:Y:S02]  /*ebb0*/  SHF.R.U64 R8, R10, R6.reuse, R3.reuse ;  /* 0x000000060a087219 */ /* 0x184fe40000001203 */
[----:B------:R-:W-:-:S05]  /*ebc0*/  SHF.R.U32.HI R3, RZ, R6, R3 ;  /* 0x00000006ff037219 */ /* 0x000fca0000011603 */
[----:B------:R-:W2:Y:S01]  /*ebd0*/  LDC R19, c[0x0][0x648] ;  /* 0x00019200ff137b82 */ /* 0x000ea20000000800 */
[-CC-:B-----5:R-:W-:Y:S02]  /*ebe0*/  SHF.R.U64 R11, R8, R18.reuse, R3.reuse ;  /* 0x00000012080b7219 */ /* 0x1a0fe40000001203 */
[-C--:B------:R-:W-:Y:S02]  /*ebf0*/  SHF.L.U32 R5, R5, R18.reuse, RZ ;  /* 0x0000001205057219 */ /* 0x080fe400000006ff */
[-C--:B------:R-:W-:Y:S01]  /*ec00*/  SHF.R.U32.HI R3, RZ, R18.reuse, R3 ;  /* 0x00000012ff037219 */ /* 0x080fe20000011603 */
[----:B------:R-:W-:Y:S01]  /*ec10*/  IMAD.MOV.U32 R2, RZ, RZ, R11 ;  /* 0x000000ffff027224 */ /* 0x000fe200078e000b */
[----:B------:R-:W-:Y:S01]  /*ec20*/  SHF.L.U32 R40, R7, R18, RZ ;  /* 0x0000001207287219 */ /* 0x000fe200000006ff */
[----:B------:R-:W0:Y:S01]  /*ec30*/  LDC R22, c[0x0][0x638] ;  /* 0x00018e00ff167b82 */ /* 0x000e220000000800 */
[----:B------:R-:W-:-:S07]  /*ec40*/  LOP3.LUT R17, RZ, R5, RZ, 0x33, !PT ;  /* 0x00000005ff117212 */ /* 0x000fce00078e33ff */
[----:B------:R-:W0:Y:S01]  /*ec50*/  LDC R23, c[0x0][0x610] ;  /* 0x00018400ff177b82 */ /* 0x000e220000000800 */
[----:B-1----:R-:W-:Y:S05]  /*ec60*/  @!P1 BRA `(.L_x_296) ;  /* 0x0000000000289947 */ /* 0x002fea0003800000 */
[----:B------:R-:W1:Y:S02]  /*ec70*/  LDC R0, c[0x0][0x64c] ;  /* 0x00019300ff007b82 */ /* 0x000e640000000800 */
[----:B-1----:R-:W-:-:S05]  /*ec80*/  IADD3 R7, P1, R11, R0, RZ ;  /* 0x000000000b077210 */ /* 0x002fca0007f3e0ff */
        /* <DEDUP_REMOVED lines=8> */
.L_x_296:
[----:B--2---:R-:W-:Y:S01]  /*ed10*/  SHF.R.U64 R0, R2, R19, R3 ;  /* 0x0000001302007219 */ /* 0x004fe20000001203 */
[----:B0-----:R-:W-:Y:S01]  /*ed20*/  VIADD R3, R14, 0xffffffff ;  /* 0xffffffff0e037836 */ /* 0x001fe20000000000 */
[----:B------:R-:W-:Y:S01]  /*ed30*/  LOP3.LUT R5, R8, R17, RZ, 0xc0, !PT ;  /* 0x0000001108057212 */ /* 0x000fe200078ec0ff */
[----:B------:R-:W-:Y:S01]  /*ed40*/  IMAD.MOV R12, RZ, RZ, -R12 ;  /* 0x000000ffff0c7224 */ /* 0x000fe200078e0a0c */
[----:B------:R-:W-:Y:S01]  /*ed50*/  R2UR UR12, R24 ;  /* 0x00000000180c72ca */ /* 0x000fe200000e0000 */
[----:B------:R-:W-:Y:S01]  /*ed60*/  IMAD.MOV R2, RZ, RZ, -R0 ;  /* 0x000000ffff027224 */ /* 0x000fe200078e0a00 */
[----:B------:R-:W-:Y:S01]  /*ed70*/  LOP3.LUT R3, R10, R3, RZ, 0xc0, !PT ;  /* 0x000000030a037212 */ /* 0x000fe200078ec0ff */
[----:B------:R-:W-:Y:S02]  /*ed80*/  IMAD R40, R40, R0, R5 ;  /* 0x0000000028287224 */ /* 0x000fe400078e0205 */
[----:B------:R-:W-:Y:S02]  /*ed90*/  @P4 IMAD R15, R13, R12, R16 ;  /* 0x0000000c0d0f4224 */ /* 0x000fe400078e0210 */
[----:B------:R-:W-:-:S02]  /*eda0*/  IMAD R0, R2, R22, R11 ;  /* 0x0000001602007224 */ /* 0x000fc400078e020b */
[----:B------:R-:W-:Y:S02]  /*edb0*/  IMAD R40, R40, R23, R15 ;  /* 0x0000001728287224 */ /* 0x000fe400078e020f */
[----:B------:R-:W-:Y:S02]  /*edc0*/  IMAD R3, R0, R14, R3 ;  /* 0x0000000e00037224 */ /* 0x000fe400078e0203 */
[----:B------:R-:W-:-:S03]  /*edd0*/  IMAD.MOV.U32 R0, RZ, RZ, 0x1 ;  /* 0x00000001ff007424 */ /* 0x000fc600078e00ff */
[----:B------:R-:W-:Y:S02]  /*ede0*/  SEL R2, R3, R40, !P4 ;  /* 0x0000002803027207 */ /* 0x000fe40006000000 */
[----:B------:R-:W-:-:S03]  /*edf0*/  SEL R40, R40, R3, !P4 ;  /* 0x0000000328287207 */ /* 0x000fc60006000000 */
[----:B------:R1:W-:Y:S04]  /*ee00*/  STL [R1+0x7c], R2 ;  /* 0x00007c0201007387 */ /* 0x0003e80000100800 */
.L_x_294:
[----:B------:R-:W-:Y:S01]  /*ee10*/  UIADD3 UR5, UR9, UR5, URZ ;  /* 0x0000000509057290 */ /* 0x000fe2000fffe03f */
[----:B------:R2:W-:Y:S01]  /*ee20*/  STL [R1+0x80], R40 ;  /* 0x0000802801007387 */ /* 0x0005e20000100800 */
[----:B------:R-:W-:Y:S02]  /*ee30*/  LOP3.LUT P1, RZ, R0, 0xff, RZ, 0xc0, !PT ;  /* 0x000000ff00ff7812 */ /* 0x000fe4000782c0ff */
[----:B------:R-:W-:Y:S02]  /*ee40*/  USHF.R.U32.HI UR6, URZ, 0x2, UR5 ;  /* 0x000000023f067899 */ /* 0x000fe40008011605 */
[----:B------:R-:W-:Y:S02]  /*ee50*/  UISETP.GT.U32.AND UP0, UPT, UR5, 0x3, UPT ;  /* 0x000000030500788c */ /* 0x000fe4000bf04070 */
[----:B------:R-:W-:Y:S02]  /*ee60*/  ULOP3.LUT UR6, UR6, 0x1, URZ, 0xc0, !UPT ;  /* 0x0000000106067892 */ /* 0x000fe4000f8ec03f */
[----:B------:R-:W-:-:S02]  /*ee70*/  UISETP.LT.U32.AND UP0, UPT, UR9, 0x4, UP0 ;  /* 0x000000040900788c */ /* 0x000fc40008701070 */
[----:B------:R-:W-:Y:S02]  /*ee80*/  UISETP.NE.U32.AND UP1, UPT, UR6, 0x1, UPT ;  /* 0x000000010600788c */ /* 0x000fe4000bf25070 */
[----:B------:R-:W-:Y:S02]  /*ee90*/  USEL UR7, URZ, 0x1, !UP0 ;  /* 0x000000013f077887 */ /* 0x000fe4000c000000 */
[----:B------:R-:W-:Y:S02]  /*eea0*/  UISETP.GT.U32.AND UP1, UPT, UR9, 0x3, !UP1 ;  /* 0x000000030900788c */ /* 0x000fe4000cf24070 */
[----:B------:R-:W-:Y:S02]  /*eeb0*/  ULOP3.LUT UR5, UR5, 0x3, URZ, 0xc0, !UPT ;  /* 0x0000000305057892 */ /* 0x000fe4000f8ec03f */
[----:B------:R-:W-:-:S04]  /*eec0*/  USEL UR6, URZ, 0x1, !UP1 ;  /* 0x000000013f067887 */ /* 0x000fc8000c800000 */
[----:B------:R-:W-:Y:S01]  /*eed0*/  ULOP3.LUT UR4, UR6, UR4, UR7, 0x96, !UPT ;  /* 0x0000000406047292 */ /* 0x000fe2000f8e9607 */
[----:B--2---:R-:W-:Y:S11]  /*eee0*/  @P1 BRA `(.L_x_297) ;  /* 0xffffff2000dc1947 */ /* 0x004ff6000383ffff */
[----:B------:R-:W-:Y:S05]  /*eef0*/  EXIT ;  /* 0x000000000000794d */ /* 0x000fea0003800000 */
.L_x_7:
[----:B------:R-:W2:Y:S01]  /*ef00*/  LDL R22, [R1+0x78] ;  /* 0x0000780001167983 */ /* 0x000ea20000100800 */
[----:B0-----:R-:W-:-:S03]  /*ef10*/  ULDC.64 UR4, c[0x0][0x650] ;  /* 0x0001940000047ab9 */ /* 0x001fc60000000a00 */
[----:B-1----:R-:W3:Y:S01]  /*ef20*/  LDL R23, [R1+0x74] ;  /* 0x0000740001177983 */ /* 0x002ee20000100800 */
[----:B------:R-:W-:Y:S01]  /*ef30*/  PRMT R4, RZ, 0x7610, R4 ;  /* 0x00007610ff047816 */ /* 0x000fe20000000004 */
[----:B------:R-:W-:Y:S02]  /*ef40*/  IMAD.MOV.U32 R5, RZ, RZ, -0x1 ;  /* 0xffffffffff057424 */ /* 0x000fe400078e00ff */
[----:B------:R-:W-:Y:S02]  /*ef50*/  IMAD.MOV.U32 R7, RZ, RZ, -0x1 ;  /* 0xffffffffff077424 */ /* 0x000fe400078e00ff */
[----:B------:R-:W-:Y:S01]  /*ef60*/  IMAD.MOV.U32 R6, RZ, RZ, -0x1 ;  /* 0xffffffffff067424 */ /* 0x000fe200078e00ff */
[----:B--2---:R-:W-:-:S04]  /*ef70*/  ISETP.GE.U32.AND P0, PT, R22, UR4, PT ;  /* 0x0000000416007c0c */ /* 0x004fc8000bf06070 */
[----:B---3--:R-:W-:-:S13]  /*ef80*/  ISETP.GE.U32.AND.EX P0, PT, R23, UR5, PT, P0 ;  /* 0x0000000517007c0c */ /* 0x008fda000bf06100 */
[----:B------:R-:W-:Y:S05]  /*ef90*/  @P0 BRA `(.L_x_298) ;  /* 0x00000004002c0947 */ /* 0x000fea0003800000 */
[----:B------:R-:W0:Y:S01]  /*efa0*/  LDC.64 R14, c[0x0][0x628] ;  /* 0x00018a00ff0e7b82 */ /* 0x000e220000000a00 */
[----:B------:R-:W-:Y:S02]  /*efb0*/  IMAD.MOV.U32 R8, RZ, RZ, R22 ;  /* 0x000000ffff087224 */ /* 0x000fe400078e0016 */
[----:B------:R-:W-:-:S05]  /*efc0*/  IMAD.MOV.U32 R9, RZ, RZ, R23 ;  /* 0x000000ffff097224 */ /* 0x000fca00078e0017 */
[----:B------:R-:W1:Y:S08]  /*efd0*/  LDC R10, c[0x0][0x630] ;  /* 0x00018c00ff0a7b82 */ /* 0x000e700000000800 */
[----:B------:R-:W2:Y:S01]  /*efe0*/  LDC.64 R16, c[0x0][0x620] ;  /* 0x00018800ff107b82 */ /* 0x000ea20000000a00 */
[----:B0-----:R-:W-:-:S04]  /*eff0*/  ISETP.NE.U32.AND P0, PT, R14, RZ, PT ;  /* 0x000000ff0e00720c */ /* 0x001fc80003f05070 */
[----:B------:R-:W-:-:S13]  /*f000*/  ISETP.NE.AND.EX P0, PT, R15, RZ, PT, P0 ;  /* 0x000000ff0f00720c */ /* 0x000fda0003f05300 */
[----:B-12---:R-:W-:Y:S05]  /*f010*/  @!P0 BRA `(.L_x_299) ;  /* 0x0000000000288947 */ /* 0x006fea0003800000 */
        /* <DEDUP_REMOVED lines=10> */
.L_x_299:
[----:B------:R-:W0:Y:S01]  /*f0c0*/  LDC.64 R20, c[0x0][0x640] ;  /* 0x00019000ff147b82 */ /* 0x000e220000000a00 */
[-CC-:B------:R-:W-:Y:S02]  /*f0d0*/  SHF.R.U64 R14, R8, R10.reuse, R9.reuse ;  /* 0x0000000a080e7219 */ /* 0x180fe40000001209 */
[----:B------:R-:W-:Y:S02]  /*f0e0*/  SHF.R.U32.HI R4, RZ, R10, R9 ;  /* 0x0000000aff047219 */ /* 0x000fe40000011609 */
[----:B------:R-:W-:-:S03]  /*f0f0*/  IADD3 R7, P0, RZ, -R14, RZ ;  /* 0x8000000eff077210 */ /* 0x000fc60007f1e0ff */
[----:B------:R-:W1:Y:S02]  /*f100*/  LDC R8, c[0x0][0x618] ;  /* 0x00018600ff087b82 */ /* 0x000e640000000800 */
[----:B------:R-:W-:Y:S02]  /*f110*/  IMAD.X R5, RZ, RZ, ~R4, P0 ;  /* 0x000000ffff057224 */ /* 0x000fe400000e0e04 */
[----:B------:R-:W-:Y:S02]  /*f120*/  IMAD.MOV.U32 R4, RZ, RZ, R22 ;  /* 0x000000ffff047224 */ /* 0x000fe400078e0016 */
[-C--:B------:R-:W-:Y:S02]  /*f130*/  IMAD R6, R5, R16.reuse, RZ ;  /* 0x0000001005067224 */ /* 0x080fe400078e02ff */
[----:B------:R-:W2:Y:S01]  /*f140*/  LDC R18, c[0x0][0x608] ;  /* 0x00018200ff127b82 */ /* 0x000ea20000000800 */
[----:B------:R-:W-:Y:S02]  /*f150*/  IMAD.MOV.U32 R5, RZ, RZ, R23 ;  /* 0x000000ffff057224 */ /* 0x000fe400078e0017 */
[----:B------:R-:W-:-:S05]  /*f160*/  IMAD.WIDE.U32 R4, R7, R16, R4 ;  /* 0x0000001007047225 */ /* 0x000fca00078e0004 */
[----:B------:R-:W3:Y:S01]  /*f170*/  LDC R19, c[0x0][0x658] ;  /* 0x00019600ff137b82 */ /* 0x000ee20000000800 */
[----:B------:R-:W-:Y:S01]  /*f180*/  IMAD R7, R7, R17, R6 ;  /* 0x0000001107077224 */ /* 0x000fe200078e0206 */
[----:B0-----:R-:W-:Y:S01]  /*f190*/  ISETP.NE.U32.AND P0, PT, R20, RZ, PT ;  /* 0x000000ff1400720c */ /* 0x001fe20003f05070 */
[----:B------:R-:W-:Y:S02]  /*f1a0*/  IMAD.MOV.U32 R6, RZ, RZ, -0x1 ;  /* 0xffffffffff067424 */ /* 0x000fe400078e00ff */
[----:B------:R-:W-:Y:S01]  /*f1b0*/  IMAD.IADD R5, R5, 0x1, R7 ;  /* 0x0000000105057824 */ /* 0x000fe200078e0207 */
[----:B------:R-:W-:Y:S02]  /*f1c0*/  ISETP.NE.AND.EX P0, PT, R21, RZ, PT, P0 ;  /* 0x000000ff1500720c */ /* 0x000fe40003f05300 */
[----:B------:R-:W0:Y:S02]  /*f1d0*/  LDC R17, c[0x0][0x600] ;  /* 0x00018000ff117b82 */ /* 0x000e240000000800 */
[----:B-1----:R-:W-:-:S02]  /*f1e0*/  SHF.R.U64 R10, R4, R8, R5 ;  /* 0x00000008040a7219 */ /* 0x002fc40000001205 */
[----:B------:R-:W-:-:S04]  /*f1f0*/  SHF.R.U32.HI R5, RZ, R8, R5 ;  /* 0x00000008ff057219 */ /* 0x000fc80000011605 */
[----:B------:R-:W1:Y:S01]  /*f200*/  LDC R22, c[0x0][0x648] ;  /* 0x00019200ff167b82 */ /* 0x000e620000000800 */
[-CC-:B--2---:R-:W-:Y:S02]  /*f210*/  SHF.R.U64 R15, R10, R18.reuse, R5.reuse ;  /* 0x000000120a0f7219 */ /* 0x184fe40000001205 */
[----:B------:R-:W-:Y:S01]  /*f220*/  SHF.R.U32.HI R4, RZ, R18, R5 ;  /* 0x00000012ff047219 */ /* 0x000fe20000011605 */
[----:B------:R-:W-:-:S04]  /*f230*/  IMAD.MOV.U32 R18, RZ, RZ, 0x1 ;  /* 0x00000001ff127424 */ /* 0x000fc800078e00ff */
[----:B------:R-:W2:Y:S01]  /*f240*/  LDC R23, c[0x0][0x638] ;  /* 0x00018e00ff177b82 */ /* 0x000ea20000000800 */
[-CC-:B---3--:R-:W-:Y:S02]  /*f250*/  SHF.R.U64 R16, R15, R19.reuse, R4.reuse ;  /* 0x000000130f107219 */ /* 0x188fe40000001204 */
[-C--:B------:R-:W-:Y:S02]  /*f260*/  SHF.L.U32 R6, R6, R19.reuse, RZ ;  /* 0x0000001306067219 */ /* 0x080fe400000006ff */
[----:B------:R-:W-:Y:S01]  /*f270*/  SHF.R.U32.HI R5, RZ, R19, R4 ;  /* 0x00000013ff057219 */ /* 0x000fe20000011604 */
[----:B------:R-:W-:Y:S01]  /*f280*/  IMAD.MOV.U32 R4, RZ, RZ, R16 ;  /* 0x000000ffff047224 */ /* 0x000fe200078e0010 */
[----:B------:R-:W-:Y:S01]  /*f290*/  LOP3.LUT R24, RZ, R6, RZ, 0x33, !PT ;  /* 0x00000006ff187212 */ /* 0x000fe200078e33ff */
[----:B------:R-:W3:Y:S01]  /*f2a0*/  LDC R25, c[0x0][0x610] ;  /* 0x00018400ff197b82 */ /* 0x000ee20000000800 */
[----:B------:R-:W-:Y:S05]  /*f2b0*/  @!P0 BRA `(.L_x_300) ;  /* 0x0000000000288947 */ /* 0x000fea0003800000 */
        /* <DEDUP_REMOVED lines=10> */
.L_x_300:
[----:B-1----:R-:W-:Y:S01]  /*f360*/  SHF.R.U64 R4, R4, R22, R5 ;  /* 0x0000001604047219 */ /* 0x002fe20000001205 */
[----:B0-----:R-:W-:Y:S01]  /*f370*/  VIADD R7, R17, 0xffffffff ;  /* 0xffffffff11077836 */ /* 0x001fe20000000000 */
[----:B------:R-:W-:Y:S01]  /*f380*/  SHF.L.U32 R18, R18, R19, RZ ;  /* 0x0000001312127219 */ /* 0x000fe200000006ff */
[----:B------:R-:W-:Y:S01]  /*f390*/  @P4 IMAD R0, R11, R12, R2 ;  /* 0x0000000c0b004224 */ /* 0x000fe200078e0202 */
[----:B------:R-:W-:Y:S01]  /*f3a0*/  LOP3.LUT R3, R15, R24, RZ, 0xc0, !PT ;  /* 0x000000180f037212 */ /* 0x000fe200078ec0ff */
[----:B------:R-:W-:Y:S01]  /*f3b0*/  IMAD.MOV R5, RZ, RZ, -R4 ;  /* 0x000000ffff057224 */ /* 0x000fe200078e0a04 */
[----:B------:R-:W-:Y:S01]  /*f3c0*/  LOP3.LUT R7, R10, R7, RZ, 0xc0, !PT ;  /* 0x000000070a077212 */ /* 0x000fe200078ec0ff */
[----:B------:R-:W-:Y:S02]  /*f3d0*/  IMAD.MOV.U32 R6, RZ, RZ, R14 ;  /* 0x000000ffff067224 */ /* 0x000fe400078e000e */
[----:B------:R-:W-:Y:S02]  /*f3e0*/  IMAD R3, R18, R4, R3 ;  /* 0x0000000412037224 */ /* 0x000fe400078e0203 */
[----:B--2---:R-:W-:-:S02]  /*f3f0*/  IMAD R2, R5, R23, R16 ;  /* 0x0000001705027224 */ /* 0x004fc400078e0210 */
[----:B---3--:R-:W-:Y:S02]  /*f400*/  IMAD R0, R3, R25, R0 ;  /* 0x0000001903007224 */ /* 0x008fe400078e0200 */
[----:B------:R-:W-:Y:S02]  /*f410*/  IMAD R5, R2, R17, R7 ;  /* 0x0000001102057224 */ /* 0x000fe400078e0207 */
[----:B------:R-:W-:-:S03]  /*f420*/  IMAD.MOV.U32 R4, RZ, RZ, 0x1 ;  /* 0x00000001ff047424 */ /* 0x000fc600078e00ff */
[----:B------:R-:W-:Y:S02]  /*f430*/  SEL R7, R5, R0, !P4 ;  /* 0x0000000005077207 */ /* 0x000fe40006000000 */
[----:B------:R-:W-:-:S07]  /*f440*/  SEL R5, R0, R5, !P4 ;  /* 0x0000000500057207 */ /* 0x000fce0006000000 */
.L_x_298:
[----:B------:R-:W-:-:S08]  /*f450*/  NOP ;  /* 0x0000000000007918 */ /* 0x000fd00000000000 */
[----:B------:R-:W0:-:S00]  /*f460*/  USETMAXREG.DEALLOC.CTAPOOL 0x28 ;  /* 0x00000028000079c8 */ /* 0x000e0000080e0500 */
[----:B------:R-:W-:-:S13]  /*f470*/  ISETP.NE.AND P0, PT, RZ, UR8, PT ;  /* 0x00000008ff007c0c */ /* 0x000fda000bf05270 */
[----:B------:R-:W-:Y:S05]  /*f480*/  @P0 EXIT ;  /* 0x000000000000094d */ /* 0x000fea0003800000 */
[----:B0-----:R-:W-:Y:S01]  /*f490*/  LOP3.LUT P0, RZ, R4, 0xff, RZ, 0xc0, !PT ;  /* 0x000000ff04ff7812 */ /* 0x001fe2000780c0ff */
[----:B------:R-:W-:Y:S02]  /*f4a0*/  IMAD.MOV.U32 R11, RZ, RZ, 0x1 ;  /* 0x00000001ff0b7424 */ /* 0x000fe400078e00ff */
[----:B------:R-:W-:-:S10]  /*f4b0*/  IMAD.MOV.U32 R10, RZ, RZ, RZ ;  /* 0x000000ffff0a7224 */ /* 0x000fd400078e00ff */
[----:B------:R-:W-:Y:S05]  /*f4c0*/  @!P0 BRA `(.L_x_301) ;  /* 0x0000000c00608947 */ /* 0x000fea0003800000 */
[----:B------:R-:W0:Y:S01]  /*f4d0*/  S2UR UR12, SR_CgaCtaId ;  /* 0x00000000000c79c3 */ /* 0x000e220000008800 */
[----:B------:R-:W-:Y:S01]  /*f4e0*/  ULDC UR4, c[0x0][0x28c] ;  /* 0x0000a30000047ab9 */ /* 0x000fe20000000800 */
[----:B------:R-:W-:Y:S01]  /*f4f0*/  ULDC UR6, c[0x0][0x658] ;  /* 0x0001960000067ab9 */ /* 0x000fe20000000800 */
[----:B------:R-:W-:Y:S01]  /*f500*/  UIADD3 UR10, UR4, 0x7f, URZ ;  /* 0x0000007f040a7890 */ /* 0x000fe2000fffe03f */
[----:B------:R-:W-:Y:S01]  /*f510*/  BSSY B0, `(.L_x_301) ;  /* 0x00000d3000007945 */ /* 0x000fe20003800000 */
[----:B------:R-:W-:Y:S01]  /*f520*/  UMOV UR7, 0xffffffff ;  /* 0xffffffff00077882 */ /* 0x000fe20000000000 */
[----:B------:R-:W-:Y:S01]  /*f530*/  ULDC UR5, c[0x0][0x600] ;  /* 0x0001800000057ab9 */ /* 0x000fe20000000800 */
[----:B------:R-:W-:Y:S01]  /*f540*/  UMOV UR9, 0x1 ;  /* 0x0000000100097882 */ /* 0x000fe20000000000 */
[----:B------:R-:W-:Y:S01]  /*f550*/  USHF.L.U32 UR7, UR7, UR6, URZ ;  /* 0x0000000607077299 */ /* 0x000fe2000800063f */
[----:B------:R-:W-:Y:S01]  /*f560*/  IMAD.MOV.U32 R9, RZ, RZ, 0x1 ;  /* 0x00000001ff097424 */ /* 0x000fe200078e00ff */
[----:B------:R-:W-:Y:S01]  /*f570*/  UIADD3 UR4, UR5, -0x1, URZ ;  /* 0xffffffff05047890 */ /* 0x000fe2000fffe03f */
[----:B------:R-:W-:Y:S01]  /*f580*/  IMAD.MOV.U32 R11, RZ, RZ, 0x1 ;  /* 0x00000001ff0b7424 */ /* 0x000fe200078e00ff */
[----:B------:R-:W-:Y:S01]  /*f590*/  USHF.R.S32.HI UR11, URZ, 0x1f, UR10 ;  /* 0x0000001f3f0b7899 */ /* 0x000fe2000801140a */
[----:B------:R-:W-:Y:S01]  /*f5a0*/  IMAD.MOV.U32 R10, RZ, RZ, RZ ;  /* 0x000000ffff0a7224 */ /* 0x000fe200078e00ff */
[----:B------:R-:W-:Y:S01]  /*f5b0*/  ULDC UR8, c[0x0][0xc] ;  /* 0x0000030000087ab9 */ /* 0x000fe20000000800 */
[----:B------:R-:W-:-:S02]  /*f5c0*/  USHF.L.U32 UR5, UR9, UR6, URZ ;  /* 0x0000000609057299 */ /* 0x000fc4000800063f */
[----:B------:R-:W-:Y:S01]  /*f5d0*/  ULEA.HI UR11, UR11, UR10, URZ, 0x7 ;  /* 0x0000000a0b0b7291 */ /* 0x000fe2000f8f383f */
[----:B------:R-:W-:Y:S01]  /*f5e0*/  ULDC UR9, c[0x0][0x10] ;  /* 0x0000040000097ab9 */ /* 0x000fe20000000800 */
[----:B------:R-:W-:Y:S02]  /*f5f0*/  ULOP3.LUT UR6, URZ, UR7, URZ, 0x33, !UPT ;  /* 0x000000073f067292 */ /* 0x000fe4000f8e333f */
[----:B------:R-:W-:Y:S01]  /*f600*/  UIMAD.WIDE.U32 UR8, UR8, UR9, URZ ;  /* 0x00000009080872a5 */ /* 0x000fe2000f8e003f */
[----:B------:R-:W-:Y:S01]  /*f610*/  ULDC UR7, c[0x0][0x14] ;  /* 0x0000050000077ab9 */ /* 0x000fe20000000800 */
[----:B------:R-:W-:Y:S01]  /*f620*/  USHF.R.S32.HI UR20, URZ, 0x7, UR11 ;  /* 0x000000073f147899 */ /* 0x000fe2000801140b */
[----:B0-----:R-:W-:Y:S01]  /*f630*/  IMAD.U32 R8, RZ, RZ, UR12 ;  /* 0x0000000cff087e24 */ /* 0x001fe2000f8e00ff */
[----:B------:R-:W-:Y:S02]  /*f640*/  UIMAD.WIDE.U32 UR24, UR8, UR7, URZ ;  /* 0x00000007081872a5 */ /* 0x000fe4000f8e003f */
[----:B------:R-:W-:-:S02]  /*f650*/  UIMAD UR18, UR9, UR7, URZ ;  /* 0x00000007091272a4 */ /* 0x000fc4000f8e023f */
[----:B------:R-:W-:Y:S02]  /*f660*/  ULOP3.LUT UR23, UR13, 0x2, URZ, 0xfc, !UPT ;  /* 0x000000020d177892 */ /* 0x000fe4000f8efc3f */
[----:B------:R-:W-:Y:S02]  /*f670*/  UIADD3 UR18, UR25, UR18, URZ ;  /* 0x0000001219127290 */ /* 0x000fe4000fffe03f */
[----:B------:R-:W-:Y:S01]  /*f680*/  UIADD3 UR28, UR20, 0x1, URZ ;  /* 0x00000001141c7890 */ /* 0x000fe2000fffe03f */
[----:B------:R-:W-:-:S11]  /*f690*/  ULDC.64 UR26, c[0x0][0x198] ;  /* 0x00006600001a7ab9 */ /* 0x000fd60000000a00 */
.L_x_312:
[----:B------:R-:W-:-:S03]  /*f6a0*/  UMOV UR7, 0xffffffff ;  /* 0xffffffff00077882 */ /* 0x000fc60000000000 */
[----:B------:R-:W-:Y:S05]  /*f6b0*/  BRA.DIV UR7, `(.L_x_302) ;  /* 0x0000000e07e07947 */ /* 0x000fea000b800000 */
[----:B------:R-:W-:-:S13]  /*f6c0*/  ELECT P0, URZ, PT ;  /* 0x00000000003f782f */ /* 0x000fda0003800000 */
.L_x_323:
[----:B------:R-:W0:Y:S01]  /*f6d0*/  LDC R0, c[0x0][0x28c] ;  /* 0x0000a300ff007b82 */ /* 0x000e220000000800 */
[----:B------:R-:W-:Y:S01]  /*f6e0*/  BSSY B1, `(.L_x_303) ;  /* 0x000003c000017945 */ /* 0x000fe20003800000 */
[----:B0-----:R-:W-:-:S13]  /*f6f0*/  ISETP.LT.OR P0, PT, R0, 0x1, !P0 ;  /* 0x000000010000780c */ /* 0x001fda0004701670 */
[----:B------:R-:W-:Y:S05]  /*f700*/  @P0 BRA `(.L_x_304) ;  /* 0x0000000000e40947 */ /* 0x000fea0003800000 */
[----:B------:R-:W-:Y:S02]  /*f710*/  IMAD R5, R5, 0x8, R8 ;  /* 0x0000000805057824 */ /* 0x000fe400078e0208 */
[----:B------:R-:W-:Y:S02]  /*f720*/  IMAD.SHL.U32 R7, R7, 0x80, RZ ;  /* 0x0000008007077824 */ /* 0x000fe400078e00ff */
[----:B------:R-:W-:Y:S02]  /*f730*/  IMAD.MOV.U32 R13, RZ, RZ, RZ ;  /* 0x000000ffff0d7224 */ /* 0x000fe400078e00ff */
[----:B------:R-:W-:Y:S02]  /*f740*/  IMAD.U32 R15, RZ, RZ, UR28 ;  /* 0x0000001cff0f7e24 */ /* 0x000fe4000f8e00ff */
[----:B------:R-:W-:Y:S02]  /*f750*/  IMAD.MOV.U32 R0, RZ, RZ, R11 ;  /* 0x000000ffff007224 */ /* 0x000fe400078e000b */
[----:B------:R-:W-:-:S02]  /*f760*/  IMAD.MOV.U32 R3, RZ, RZ, R10 ;  /* 0x000000ffff037224 */ /* 0x000fc400078e000a */
[----:B------:R-:W-:-:S07]  /*f770*/  IMAD.SHL.U32 R12, R5, 0x20, RZ ;  /* 0x00000020050c7824 */ /* 0x000fce00078e00ff */
.L_x_307:
[----:B------:R-:W0:Y:S01]  /*f780*/  S2UR UR7, SR_CgaCtaId ;  /* 0x00000000000779c3 */ /* 0x000e220000008800 */
[----:B------:R-:W1:Y:S01]  /*f790*/  S2R R4, SR_TID.X ;  /* 0x0000000000047919 */ /* 0x000e620000002100 */
[----:B------:R-:W-:Y:S02]  /*f7a0*/  MOV R5, 0x400 ;  /* 0x0000040000057802 */ /* 0x000fe40000000f00 */
[----:B------:R-:W-:Y:S01]  /*f7b0*/  SHF.L.U32 R2, R0, 0x1f, RZ ;  /* 0x0000001f00027819 */ /* 0x000fe200000006ff */
[----:B0-----:R-:W-:-:S05]  /*f7c0*/  IMAD.U32 R8, RZ, RZ, UR7 ;  /* 0x00000007ff087e24 */ /* 0x001fca000f8e00ff */
[----:B------:R-:W-:Y:S02]  /*f7d0*/  LEA R14, R8, R5, 0x18 ;  /* 0x00000005080e7211 */ /* 0x000fe400078ec0ff */
[----:B-1----:R-:W-:-:S03]  /*f7e0*/  LOP3.LUT P1, RZ, R4, 0x7f, RZ, 0xc0, !PT ;  /* 0x0000007f04ff7812 */ /* 0x002fc6000782c0ff */
[----:B------:R-:W-:-:S04]  /*f7f0*/  IMAD R5, R3, 0x8, R14 ;  /* 0x0000000803057824 */ /* 0x000fc800078e020e */
[----:B------:R-:W0:Y:S06]  /*f800*/  SYNCS.PHASECHK.TRANS64.TRYWAIT P0, [R5+URZ+0x20], R2 ;  /* 0x00002002050075a7 */ /* 0x000e2c000800017f */
[----:B------:R-:W1:Y:S01]  /*f810*/  @!P1 LDC R4, c[0x0][0x500] ;  /* 0x00014000ff049b82 */ /* 0x000e620000000800 */
[----:B0-----:R-:W-:Y:S05]  /*f820*/  @!P0 BRA `(.L_x_305) ;  /* 0x0000000c00a48947 */ /* 0x001fea0003800000 */
.L_x_324:
[----:B------:R-:W-:Y:S01]  /*f830*/  UPRMT UR7, UR23, 0x9910, URZ ;  /* 0x0000991017077896 */ /* 0x000fe2000800003f */
[----:B-1----:R1:W-:Y:S03]  /*f840*/  @!P1 SYNCS.ARRIVE.TRANS64 RZ, [R5+URZ], R4 ;  /* 0x0000000405ff99a7 */ /* 0x0023e6000800003f */
[----:B------:R-:W-:-:S06]  /*f850*/  UISETP.NE.AND UP0, UPT, UR7, 0x2, UPT ;  /* 0x000000020700788c */ /* 0x000fcc000bf05270 */
[----:B------:R-:W-:-:S13]  /*f860*/  PLOP3.LUT P0, PT, PT, PT, UP0, 0x80, 0x0 ;  /* 0x000000000000781c */ /* 0x000fda0003f0f008 */
[----:B-1----:R-:W-:Y:S05]  /*f870*/  @P0 BRA `(.L_x_306) ;  /* 0x0000000000040947 */ /* 0x002fea0003800000 */
[----:B------:R-:W-:Y:S01]  /*f880*/  BPT.TRAP 0x1 ;  /* 0x000000040000795c */ /* 0x000fe20000300000 */
.L_x_306:
[----:B0-----:R-:W-:Y:S01]  /*f890*/  IMAD R2, R3, 0x8, R8 ;  /* 0x0000000803027824 */ /* 0x001fe200078e0208 */
[----:B------:R-:W-:Y:S01]  /*f8a0*/  R2UR UR9, R5 ;  /* 0x00000000050972ca */ /* 0x000fe200000e0000 */
[----:B------:R-:W-:Y:S01]  /*f8b0*/  VIADD R15, R15, 0xffffffff ;  /* 0xffffffff0f0f7836 */ /* 0x000fe20000000000 */
[----:B------:R-:W-:Y:S01]  /*f8c0*/  UIADD3 UR14, UP0, UR26, 0xf0, URZ ;  /* 0x000000f01a0e7890 */ /* 0x000fe2000ff1e03f */
[--C-:B------:R-:W-:Y:S01]  /*f8d0*/  IMAD.U32 R2, R2, 0x1000, R14.reuse ;  /* 0x0000100002027824 */ /* 0x100fe200078e000e */
[----:B------:R-:W-:Y:S01]  /*f8e0*/  R2UR UR11, R12 ;  /* 0x000000000c0b72ca */ /* 0x000fe200000e0000 */
[----:B------:R-:W-:Y:S01]  /*f8f0*/  IMAD R14, R3, 0x4000, R14 ;  /* 0x00004000030e7824 */ /* 0x000fe200078e020e */
[----:B------:R-:W-:Y:S01]  /*f900*/  R2UR UR10, R13 ;  /* 0x000000000d0a72ca */ /* 0x000fe200000e0000 */
[----:B------:R-:W-:Y:S01]  /*f910*/  UIADD3 UR30, UP1, UR26, 0x1f0, URZ ;  /* 0x000001f01a1e7890 */ /* 0x000fe2000ff3e03f */
[----:B------:R-:W-:Y:S01]  /*f920*/  R2UR UR7, R2 ;  /* 0x00000000020772ca */ /* 0x000fe200000e0000 */
[----:B------:R-:W-:Y:S01]  /*f930*/  UIADD3.X UR15, URZ, UR27, URZ, UP0, !UPT ;  /* 0x0000001b3f0f7290 */ /* 0x000fe200087fe43f */
[----:B------:R-:W-:Y:S01]  /*f940*/  R2UR UR8, R14 ;  /* 0x000000000e0872ca */ /* 0x000fe200000e0000 */
[----:B------:R-:W-:Y:S01]  /*f950*/  VIADD R3, R3, 0x1 ;  /* 0x0000000103037836 */ /* 0x000fe20000000000 */
[----:B------:R-:W-:Y:S01]  /*f960*/  R2UR UR12, R6 ;  /* 0x00000000060c72ca */ /* 0x000fe200000e0000 */
[----:B------:R-:W-:Y:S01]  /*f970*/  UIADD3.X UR31, URZ, UR27, URZ, UP1, !UPT ;  /* 0x0000001b3f1f7290 */ /* 0x000fe20008ffe43f */
[----:B------:R-:W-:Y:S01]  /*f980*/  R2UR UR21, R7 ;  /* 0x00000000071572ca */ /* 0x000fe200000e0000 */
[----:B------:R-:W-:Y:S01]  /*f990*/  UMOV UR22, 0xff0000 ;  /* 0x00ff000000167882 */ /* 0x000fe20000000000 */
[----:B------:R-:W-:Y:S01]  /*f9a0*/  ISETP.GT.AND P1, PT, R15, 0x1, PT ;  /* 0x000000010f00780c */ /* 0x000fe20003f24270 */
[----:B------:R-:W-:Y:S01]  /*f9b0*/  UMOV UR16, 0x0 ;  /* 0x0000000000107882 */ /* 0x000fe20000000000 */
[----:B------:R-:W-:Y:S01]  /*f9c0*/  UMOV UR17, 0x10000000 ;  /* 0x1000000000117882 */ /* 0x000fe20000000000 */
[----:B------:R-:W-:Y:S01]  /*f9d0*/  ISETP.NE.AND P0, PT, R3, 0x4, PT ;  /* 0x000000040300780c */ /* 0x000fe20003f05270 */
[----:B------:R-:W-:Y:S01]  /*f9e0*/  VIADD R13, R13, 0x80 ;  /* 0x000000800d0d7836 */ /* 0x000fe20000000000 */
[----:B------:R-:W-:-:S02]  /*f9f0*/  UIADD3 UR7, UR7, 0x100, URZ ;  /* 0x0000010007077890 */ /* 0x000fc4000fffe03f */
[----:B------:R-:W-:Y:S01]  /*fa00*/  UIADD3 UR19, UR8, 0x20100, URZ ;  /* 0x0002010008137890 */ /* 0x000fe2000fffe03f */
[----:B------:R-:W-:Y:S02]  /*fa10*/  SEL R5, RZ, 0x1, P0 ;  /* 0x00000001ff057807 */ /* 0x000fe40000000000 */
[----:B------:R-:W-:Y:S02]  /*fa20*/  SEL R3, R3, RZ, P0 ;  /* 0x000000ff03037207 */ /* 0x000fe40000000000 */
[----:B------:R-:W-:Y:S01]  /*fa30*/  UMOV UR8, UR7 ;  /* 0x0000000700087c82 */ /* 0x000fe20008000000 */
[----:B------:R-:W-:Y:S01]  /*fa40*/  LOP3.LUT R0, R0, R5, RZ, 0x3c, !PT ;  /* 0x0000000500007212 */ /* 0x000fe200078e3cff */
[----:B------:R0:W-:Y:S02]  /*fa50*/  UTMALDG.3D.MULTICAST [UR8], [UR14], UR22, desc[UR16] ;  /* 0x000010080e0073b4 */ /* 0x0001e40008011816 */
[----:B0-----:R-:W-:Y:S01]  /*fa60*/  UMOV UR8, UR19 ;  /* 0x0000001300087c82 */ /* 0x001fe20008000000 */
[----:B------:R-:W-:-:S02]  /*fa70*/  UMOV UR11, UR21 ;  /* 0x00000015000b7c82 */ /* 0x000fc40008000000 */
[----:B------:R0:W-:Y:S02]  /*fa80*/  UTMALDG.3D [UR8], [UR30], desc[UR16] ;  /* 0x000010081e0075b4 */ /* 0x0001e40008011000 */
[----:B0-----:R-:W-:Y:S05]  /*fa90*/  @P1 BRA `(.L_x_307) ;  /* 0xfffffffc00381947 */ /* 0x001fea000383ffff */
.L_x_304:
[----:B------:R-:W-:Y:S05]  /*faa0*/  BSYNC B1 ;  /* 0x0000000000017941 */ /* 0x000fea0003800000 */
.L_x_303:
[----:B------:R-:W2:Y:S01]  /*fab0*/  LDL.LU R16, [R1+0x74] ;  /* 0x0000740001107983 */ /* 0x000ea20000300800 */
[----:B------:R-:W-:Y:S01]  /*fac0*/  LOP3.LUT P2, RZ, R9, 0xff, RZ, 0xc0, !PT ;  /* 0x000000ff09ff7812 */ /* 0x000fe2000784c0ff */
[----:B------:R-:W-:Y:S01]  /*fad0*/  VIADD R10, R10, UR20 ;  /* 0x000000140a0a7c36 */ /* 0x000fe20008000000 */
[----:B------:R-:W-:Y:S01]  /*fae0*/  ULDC.64 UR8, c[0x0][0x650] ;  /* 0x0001940000087ab9 */ /* 0x000fe20000000a00 */
[----:B------:R-:W3:Y:S01]  /*faf0*/  LDL.LU R14, [R1+0x78] ;  /* 0x00007800010e7983 */ /* 0x000ee20000300800 */
[----:B------:R-:W-:Y:S01]  /*fb00*/  IMAD.U32 R2, RZ, RZ, UR20 ;  /* 0x00000014ff027e24 */ /* 0x000fe2000f8e00ff */
[----:B------:R-:W-:Y:S01]  /*fb10*/  BSSY B1, `(.L_x_308) ;  /* 0x0000070000017945 */ /* 0x000fe20003800000 */
[----:B------:R-:W-:Y:S01]  /*fb20*/  SHF.R.U32.HI R0, RZ, 0x2, R10 ;  /* 0x00000002ff007819 */ /* 0x000fe2000001160a */
[----:B------:R-:W-:Y:S01]  /*fb30*/  IMAD.MOV.U32 R5, RZ, RZ, -0x1 ;  /* 0xffffffffff057424 */ /* 0x000fe200078e00ff */
[----:B------:R-:W-:Y:S01]  /*fb40*/  ISETP.GT.U32.AND P0, PT, R10, 0x3, PT ;  /* 0x000000030a00780c */ /* 0x000fe20003f04070 */
[----:B------:R-:W-:Y:S01]  /*fb50*/  IMAD.MOV.U32 R7, RZ, RZ, -0x1 ;  /* 0xffffffffff077424 */ /* 0x000fe200078e00ff */
[----:B------:R-:W-:Y:S01]  /*fb60*/  LOP3.LUT R0, R0, 0x1, RZ, 0xc0, !PT ;  /* 0x0000000100007812 */ /* 0x000fe200078ec0ff */
[----:B------:R-:W-:Y:S01]  /*fb70*/  IMAD.MOV.U32 R6, RZ, RZ, -0x1 ;  /* 0xffffffffff067424 */ /* 0x000fe200078e00ff */
[----:B------:R-:W-:Y:S01]  /*fb80*/  ISETP.LT.U32.AND P0, PT, R2, 0x4, P0 ;  /* 0x000000040200780c */ /* 0x000fe20000701070 */
[----:B------:R-:W0:Y:S01]  /*fb90*/  @P2 S2R R8, SR_CgaCtaId ;  /* 0x0000000000082919 */ /* 0x000e220000008800 */
[----:B------:R-:W-:-:S02]  /*fba0*/  @P2 MOV R3, 0x400 ;  /* 0x0000040000032802 */ /* 0x000fc40000000f00 */
[----:B------:R-:W-:Y:S01]  /*fbb0*/  ISETP.NE.U32.AND P1, PT, R0, 0x1, PT ;  /* 0x000000010000780c */ /* 0x000fe20003f25070 */
[----:B------:R-:W-:Y:S01]  /*fbc0*/  IMAD.U32 R0, RZ, RZ, UR20 ;  /* 0x00000014ff007e24 */ /* 0x000fe2000f8e00ff */
[----:B------:R-:W-:Y:S02]  /*fbd0*/  LOP3.LUT R10, R10, 0x3, RZ, 0xc0, !PT ;  /* 0x000000030a0a7812 */ /* 0x000fe400078ec0ff */
[----:B------:R-:W-:Y:S02]  /*fbe0*/  PRMT R9, RZ, 0x7610, R9 ;  /* 0x00007610ff097816 */ /* 0x000fe40000000009 */
[----:B------:R-:W-:Y:S02]  /*fbf0*/  ISETP.GT.U32.AND P1, PT, R0, 0x3, !P1 ;  /* 0x000000030000780c */ /* 0x000fe40004f24070 */
[----:B------:R-:W-:Y:S02]  /*fc00*/  SEL R0, RZ, 0x1, !P0 ;  /* 0x00000001ff007807 */ /* 0x000fe40004000000 */
[----:B------:R-:W-:-:S04]  /*fc10*/  SEL R2, RZ, 0x1, !P1 ;  /* 0x00000001ff027807 */ /* 0x000fc80004800000 */
[--C-:B------:R-:W-:Y:S02]  /*fc20*/  LOP3.LUT R11, R2, R11, R0.reuse, 0x96, !PT ;  /* 0x0000000b020b7212 */ /* 0x100fe400078e9600 */
[----:B------:R-:W-:Y:S02]  /*fc30*/  PRMT R0, RZ, 0x7610, R0 ;  /* 0x00007610ff007816 */ /* 0x000fe40000000000 */
[----:B0-----:R-:W-:-:S04]  /*fc40*/  @P2 LEA R3, R8, R3, 0x18 ;  /* 0x0000000308032211 */ /* 0x001fc800078ec0ff */
[----:B------:R0:W-:Y:S01]  /*fc50*/  @P2 SYNCS.ARRIVE.TRANS64.A1T0 RZ, [R3+URZ+0x58], RZ ;  /* 0x000058ff03ff29a7 */ /* 0x0001e2000810003f */
[----:B---3--:R-:W-:-:S04]  /*fc60*/  IADD3 R14, P2, R14, UR24, RZ ;  /* 0x000000180e0e7c10 */ /* 0x008fc8000ff5e0ff */
[----:B--2---:R-:W-:Y:S01]  /*fc70*/  IADD3.X R16, R16, UR18, RZ, P2, !PT ;  /* 0x0000001210107c10 */ /* 0x004fe200097fe4ff */
[----:B------:R0:W-:Y:S01]  /*fc80*/  STL [R1+0x78], R14 ;  /* 0x0000780e01007387 */ /* 0x0001e20000100800 */
[----:B------:R-:W-:-:S03]  /*fc90*/  ISETP.GE.U32.AND P2, PT, R14, UR8, PT ;  /* 0x000000080e007c0c */ /* 0x000fc6000bf46070 */
[----:B------:R0:W-:Y:S01]  /*fca0*/  STL [R1+0x74], R16 ;  /* 0x0000741001007387 */ /* 0x0001e20000100800 */
[----:B------:R-:W-:-:S13]  /*fcb0*/  ISETP.GE.U32.AND.EX P0, PT, R16, UR9, PT, P2 ;  /* 0x0000000910007c0c */ /* 0x000fda000bf06120 */
[----:B0-----:R-:W-:Y:S05]  /*fcc0*/  @P0 BRA `(.L_x_309) ;  /* 0x0000000400500947 */ /* 0x001fea0003800000 */
[----:B------:R-:W-:Y:S01]  /*fcd0*/  ULDC.64 UR8, c[0x0][0x628] ;  /* 0x00018a0000087ab9 */ /* 0x000fe20000000a00 */
[----:B------:R-:W0:Y:S01]  /*fce0*/  S2R R12, SR_CTAID.X ;  /* 0x00000000000c7919 */ /* 0x000e220000002500 */
[----:B------:R-:W-:Y:S01]  /*fcf0*/  ISETP.NE.U32.AND P0, PT, RZ, UR8, PT ;  /* 0x00000008ff007c0c */ /* 0x000fe2000bf05070 */
[----:B------:R-:W-:Y:S01]  /*fd00*/  ULDC UR10, c[0x0][0x630] ;  /* 0x00018c00000a7ab9 */ /* 0x000fe20000000800 */
[----:B------:R-:W-:Y:S01]  /*fd10*/  IMAD.MOV.U32 R2, RZ, RZ, R14 ;  /* 0x000000ffff027224 */ /* 0x000fe200078e000e */
[----:B------:R-:W1:Y:S01]  /*fd20*/  S2R R0, SR_CTAID.Y ;  /* 0x0000000000007919 */ /* 0x000e620000002600 */
[----:B------:R-:W-:Y:S01]  /*fd30*/  ISETP.NE.AND.EX P0, PT, RZ, UR9, PT, P0 ;  /* 0x00000009ff007c0c */ /* 0x000fe2000bf05300 */
[----:B------:R-:W-:-:S12]  /*fd40*/  IMAD.MOV.U32 R3, RZ, RZ, R16 ;  /* 0x000000ffff037224 */ /* 0x000fd800078e0010 */
[----:B------:R-:W-:Y:S05]  /*fd50*/  @!P0 BRA `(.L_x_310) ;  /* 0x0000000000288947 */ /* 0x000fea0003800000 */
[----:B------:R-:W-:Y:S02]  /*fd60*/  ULDC UR7, c[0x0][0x634] ;  /* 0x00018d0000077ab9 */ /* 0x000fe40000000800 */
[----:B------:R-:W-:-:S05]  /*fd70*/  IADD3 R7, P0, R14, UR7, RZ ;  /* 0x000000070e077c10 */ /* 0x000fca000ff1e0ff */
[----:B------:R-:W-:-:S04]  /*fd80*/  IMAD.X R13, RZ, RZ, R16, P0 ;  /* 0x000000ffff0d7224 */ /* 0x000fc800000e0610 */
[----:B------:R-:W-:-:S04]  /*fd90*/  IMAD.WIDE.U32 R4, R13, UR8, RZ ;  /* 0x000000080d047c25 */ /* 0x000fc8000f8e00ff */
[----:B------:R-:W-:-:S04]  /*fda0*/  IMAD.WIDE.U32 R4, P0, R7, UR9, R4 ;  /* 0x0000000907047c25 */ /* 0x000fc8000f800004 */
[----:B------:R-:W-:-:S04]  /*fdb0*/  IMAD.WIDE.U32 R6, R7, UR8, RZ ;  /* 0x0000000807067c25 */ /* 0x000fc8000f8e00ff */
[----:B------:R-:W-:Y:S01]  /*fdc0*/  IMAD.X R3, RZ, RZ, RZ, P0 ;  /* 0x000000ffff037224 */ /* 0x000fe200000e06ff */
[----:B------:R-:W-:Y:S01]  /*fdd0*/  IADD3 RZ, P0, R7, R4, RZ ;  /* 0x0000000407ff7210 */ /* 0x000fe20007f1e0ff */
[----:B------:R-:W-:-:S04]  /*fde0*/  IMAD.MOV.U32 R2, RZ, RZ, R5 ;  /* 0x000000ffff027224 */ /* 0x000fc800078e0005 */
[----:B------:R-:W-:-:S08]  /*fdf0*/  IMAD.WIDE.U32.X R2, R13, UR9, R2, P0 ;  /* 0x000000090d027c25 */ /* 0x000fd000080e0402 */
.L_x_310:
[--C-:B------:R-:W-:Y:S01]  /*fe00*/  SHF.R.U64 R6, R2, UR10, R3.reuse ;  /* 0x0000000a02067c19 */ /* 0x100fe20008001203 */
[----:B------:R-:W-:Y:S01]  /*fe10*/  ULDC.64 UR8, c[0x0][0x620] ;  /* 0x0001880000087ab9 */ /* 0x000fe20000000a00 */
[----:B------:R-:W-:Y:S01]  /*fe20*/  SHF.R.U32.HI R2, RZ, UR10, R3 ;  /* 0x0000000aff027c19 */ /* 0x000fe20008011603 */
[----:B------:R-:W-:Y:S01]  /*fe30*/  IMAD.MOV.U32 R3, RZ, RZ, R16 ;  /* 0x000000ffff037224 */ /* 0x000fe200078e0010 */
[----:B------:R-:W-:Y:S01]  /*fe40*/  IADD3 R5, P0, RZ, -R6, RZ ;  /* 0x80000006ff057210 */ /* 0x000fe20007f1e0ff */
[----:B------:R-:W-:Y:S01]  /*fe50*/  ULDC UR7, c[0x0][0x150] ;  /* 0x0000540000077ab9 */ /* 0x000fe20000000800 */
[----:B0-----:R-:W-:Y:S01]  /*fe60*/  I2FP.F32.U32 R7, R12 ;  /* 0x0000000c00077245 */ /* 0x001fe20000201000 */
[----:B------:R-:W0:Y:S01]  /*fe70*/  LDC R19, c[0x0][0x144] ;  /* 0x00005100ff137b82 */ /* 0x000e220000000800 */
[----:B------:R-:W-:Y:S01]  /*fe80*/  ULDC.64 UR10, c[0x0][0x640] ;  /* 0x00019000000a7ab9 */ /* 0x000fe20000000a00 */
[----:B------:R-:W-:Y:S01]  /*fe90*/  IMAD.X R2, RZ, RZ, ~R2, P0 ;  /* 0x000000ffff027224 */ /* 0x000fe200000e0e02 */
[----:B------:R-:W-:-:S03]  /*fea0*/  ISETP.NE.U32.AND P0, PT, RZ, UR10, PT ;  /* 0x0000000aff007c0c */ /* 0x000fc6000bf05070 */
[----:B------:R-:W-:Y:S01]  /*feb0*/  IMAD R4, R2, UR8, RZ ;  /* 0x0000000802047c24 */ /* 0x000fe2000f8e02ff */
[----:B------:R-:W-:Y:S01]  /*fec0*/  ISETP.NE.AND.EX P0, PT, RZ, UR11, PT, P0 ;  /* 0x0000000bff007c0c */ /* 0x000fe2000bf05300 */
[----:B------:R-:W-:Y:S01]  /*fed0*/  IMAD.MOV.U32 R2, RZ, RZ, R14 ;  /* 0x000000ffff027224 */ /* 0x000fe200078e000e */
[----:B------:R-:W2:Y:S03]  /*fee0*/  LDC R13, c[0x0][0x148] ;  /* 0x00005200ff0d7b82 */ /* 0x000ea60000000800 */
[----:B------:R-:W-:Y:S01]  /*fef0*/  IMAD.WIDE.U32 R2, R5, UR8, R2 ;  /* 0x0000000805027c25 */ /* 0x000fe2000f8e0002 */
[----:B------:R-:W-:-:S03]  /*ff00*/  ULDC UR8, c[0x0][0x154] ;  /* 0x0000550000087ab9 */ /* 0x000fc60000000800 */
[----:B------:R-:W-:Y:S02]  /*ff10*/  IMAD R5, R5, UR9, R4 ;  /* 0x0000000905057c24 */ /* 0x000fe4000f8e0204 */
[----:B------:R-:W-:Y:S01]  /*ff20*/  FMUL R4, R7, UR7 ;  /* 0x0000000707047c20 */ /* 0x000fe20008400000 */
[----:B------:R-:W-:Y:S01]  /*ff30*/  ULDC UR7, c[0x0][0x618] ;  /* 0x0001860000077ab9 */ /* 0x000fe20000000800 */
[----:B------:R-:W-:Y:S01]  /*ff40*/  ULDC UR9, c[0x0][0x608] ;  /* 0x0001820000097ab9 */ /* 0x000fe20000000800 */
[----:B------:R-:W-:-:S03]  /*ff50*/  IMAD.IADD R3, R3, 0x1, R5 ;  /* 0x0000000103037824 */ /* 0x000fc600078e0205 */
[----:B------:R-:W3:Y:S02]  /*ff60*/  F2I.U32.TRUNC.NTZ R4, R4 ;  /* 0x0000000400047305 */ /* 0x000ee4000020f000 */
[----:B------:R-:W-:Y:S02]  /*ff70*/  SHF.R.U64 R7, R2, UR7, R3 ;  /* 0x0000000702077c19 */ /* 0x000fe40008001203 */
[----:B-1----:R-:W-:-:S05]  /*ff80*/  I2FP.F32.U32 R2, R0 ;  /* 0x0000000000027245 */ /* 0x002fca0000201000 */
[----:B------:R-:W-:Y:S01]  /*ff90*/  FMUL R5, R2, UR8 ;  /* 0x0000000802057c20 */ /* 0x000fe20008400000 */
[----:B------:R-:W-:Y:S01]  /*ffa0*/  SHF.R.U32.HI R2, RZ, UR7, R3 ;  /* 0x00000007ff027c19 */ /* 0x000fe20008011603 */
[----:B------:R-:W-:Y:S02]  /*ffb0*/  ULDC UR7, c[0x0][0x658] ;  /* 0x0001960000077ab9 */ /* 0x000fe40000000800 */
[----:B------:R1:W4:Y:S01]  /*ffc0*/  F2I.U32.TRUNC.NTZ R16, R5 ;  /* 0x0000000500107305 */ /* 0x000322000020f000 */
[----:B------:R-:W-:Y:S01]  /*ffd0*/  SHF.R.U64 R15, R7, UR9, R2 ;  /* 0x00000009070f7c19 */ /* 0x000fe20008001202 */
[----:B---3--:R-:W-:Y:S01]  /*ffe0*/  IMAD.MOV R4, RZ, RZ, -R4 ;  /* 0x000000ffff047224 */ /* 0x008fe200078e0a04 */
[----:B------:R-:W-:-:S03]  /*fff0*/  SHF.R.U32.HI R2, RZ, UR9, R2 ;  /* 0x00000009ff027c19 */ /* 0x000fc60008011602 */
[----:B0-----:R-:W-:Y:S01]  /*10000*/  IMAD R12, R19, R4, R12 ;  /* 0x00000004130c7224 */ /* 0x001fe200078e020c */
[--C-:B------:R-:W-:Y:S02]  /*10010*/  SHF.R.U64 R14, R15, UR7, R2.reuse ;  /* 0x000000070f0e7c19 */ /* 0x100fe40008001202 */
[----:B------:R-:W-:-:S03]  /*10020*/  SHF.R.U32.HI R17, RZ, UR7, R2 ;  /* 0x00000007ff117c19 */ /* 0x000fc60008011602 */
[----:B------:R-:W-:Y:S02]  /*10030*/  IMAD.MOV.U32 R2, RZ, RZ, R14 ;  /* 0x000000ffff027224 */ /* 0x000fe400078e000e */
[----:B------:R-:W-:Y:S01]  /*10040*/  IMAD.MOV.U32 R3, RZ, RZ, R17 ;  /* 0x000000ffff037224 */ /* 0x000fe200078e0011 */
[----:B-12-4-:R-:W-:Y:S06]  /*10050*/  @!P0 BRA `(.L_x_311) ;  /* 0x0000000000288947 */ /* 0x016fec0003800000 */
[----:B------:R-:W-:Y:S02]  /*10060*/  ULDC UR7, c[0x0][0x64c] ;  /* 0x0001930000077ab9 */ /* 0x000fe40000000800 */
[----:B------:R-:W-:-:S05]  /*10070*/  IADD3 R3, P0, R14, UR7, RZ ;  /* 0x000000070e037c10 */ /* 0x000fca000ff1e0ff */
[----:B------:R-:W-:-:S04]  /*10080*/  IMAD.X R17, RZ, RZ, R17, P0 ;  /* 0x000000ffff117224 */ /* 0x000fc800000e0611 */
[----:B------:R-:W-:-:S04]  /*10090*/  IMAD.WIDE.U32 R4, R17, UR10, RZ ;  /* 0x0000000a11047c25 */ /* 0x000fc8000f8e00ff */
[----:B------:R-:W-:-:S04]  /*100a0*/  IMAD.WIDE.U32 R4, P0, R3, UR11, R4 ;  /* 0x0000000b03047c25 */ /* 0x000fc8000f800004 */
[----:B------:R-:W-:-:S04]  /*100b0*/  IMAD.WIDE.U32 R2, R3, UR10, RZ ;  /* 0x0000000a03027c25 */ /* 0x000fc8000f8e00ff */
[----:B------:R-:W-:Y:S01]  /*100c0*/  IMAD.MOV.U32 R2, RZ, RZ, R5 ;  /* 0x000000ffff027224 */ /* 0x000fe200078e0005 */
[----:B------:R-:W-:Y:S01]  /*100d0*/  IADD3 RZ, P1, R3, R4, RZ ;  /* 0x0000000403ff7210 */ /* 0x000fe20007f3e0ff */
[----:B------:R-:W-:-:S04]  /*100e0*/  IMAD.X R3, RZ, RZ, RZ, P0 ;  /* 0x000000ffff037224 */ /* 0x000fc800000e06ff */
[----:B------:R-:W-:-:S08]  /*100f0*/  IMAD.WIDE.U32.X R2, R17, UR11, R2, P1 ;  /* 0x0000000b11027c25 */ /* 0x000fd000088e0402 */
.L_x_311:
[----:B------:R-:W-:Y:S01]  /*10100*/  ULDC UR7, c[0x0][0x648] ;  /* 0x0001920000077ab9 */ /* 0x000fe20000000800 */
[----:B------:R-:W-:Y:S01]  /*10110*/  LOP3.LUT R15, R15, UR6, RZ, 0xc0, !PT ;  /* 0x000000060f0f7c12 */ /* 0x000fe2000f8ec0ff */
[----:B------:R-:W-:Y:S01]  /*10120*/  IMAD.MOV R16, RZ, RZ, -R16 ;  /* 0x000000ffff107224 */ /* 0x000fe200078e0a10 */
[----:B------:R-:W-:Y:S01]  /*10130*/  SHF.R.U64 R2, R2, UR7, R3 ;  /* 0x0000000702027c19 */ /* 0x000fe20008001203 */
[----:B------:R-:W-:Y:S01]  /*10140*/  ULDC UR7, c[0x0][0x638] ;  /* 0x00018e0000077ab9 */ /* 0x000fe20000000800 */
[----:B------:R-:W-:Y:S01]  /*10150*/  LOP3.LUT R7, R7, UR4, RZ, 0xc0, !PT ;  /* 0x0000000407077c12 */ /* 0x000fe2000f8ec0ff */
[----:B------:R-:W-:Y:S01]  /*10160*/  @P4 IMAD R12, R13, R16, R0 ;  /* 0x000000100d0c4224 */ /* 0x000fe200078e0200 */
[----:B------:R-:W-:Y:S01]  /*10170*/  ULDC UR8, c[0x0][0x610] ;  /* 0x0001840000087ab9 */ /* 0x000fe20000000800 */
[----:B------:R-:W-:Y:S02]  /*10180*/  IMAD.MOV R3, RZ, RZ, -R2 ;  /* 0x000000ffff037224 */ /* 0x000fe400078e0a02 */
[----:B------:R-:W-:-:S02]  /*10190*/  IMAD R5, R2, UR5, R15 ;  /* 0x0000000502057c24 */ /* 0x000fc4000f8e020f */
[----:B------:R-:W-:Y:S01]  /*101a0*/  IMAD R14, R3, UR7, R14 ;  /* 0x00000007030e7c24 */ /* 0x000fe2000f8e020e */
[----:B------:R-:W-:Y:S01]  /*101b0*/  ULDC UR7, c[0x0][0x600] ;  /* 0x0001800000077ab9 */ /* 0x000fe20000000800 */
[----:B------:R-:W-:Y:S02]  /*101c0*/  IMAD R5, R5, UR8, R12 ;  /* 0x0000000805057c24 */ /* 0x000fe4000f8e020c */
[----:B------:R-:W-:Y:S02]  /*101d0*/  IMAD R14, R14, UR7, R7 ;  /* 0x000000070e0e7c24 */ /* 0x000fe4000f8e0207 */
[----:B------:R-:W-:-:S03]  /*101e0*/  IMAD.MOV.U32 R0, RZ, RZ, 0x1 ;  /* 0x00000001ff007424 */ /* 0x000fc600078e00ff */
[----:B------:R-:W-:Y:S02]  /*101f0*/  SEL R7, R14, R5, !P4 ;  /* 0x000000050e077207 */ /* 0x000fe40006000000 */
[----:B------:R-:W-:-:S07]  /*10200*/  SEL R5, R5, R14, !P4 ;  /* 0x0000000e05057207 */ /* 0x000fce0006000000 */
.L_x_309:
[----:B------:R-:W-:Y:S05]  /*10210*/  BSYNC B1 ;  /* 0x0000000000017941 */ /* 0x000fea0003800000 */
.L_x_308:
[----:B------:R-:W-:-:S13]  /*10220*/  LOP3.LUT P0, RZ, R0, 0xff, RZ, 0xc0, !PT ;  /* 0x000000ff00ff7812 */ /* 0x000fda000780c0ff */
[----:B------:R-:W-:Y:S05]  /*10230*/  @P0 BRA `(.L_x_312) ;  /* 0xfffffff400180947 */ /* 0x000fea000383ffff */
[----:B------:R-:W-:Y:S05]  /*10240*/  BSYNC B0 ;  /* 0x0000000000007941 */ /* 0x000fea0003800000 */
.L_x_301:
[----:B------:R-:W-:-:S03]  /*10250*/  UMOV UR7, 0xffffffff ;  /* 0xffffffff00077882 */ /* 0x000fc60000000000 */
[----:B------:R-:W-:Y:S05]  /*10260*/  BRA.DIV UR7, `(.L_x_313) ;  /* 0x0000000607287947 */ /* 0x000fea000b800000 */
[----:B------:R-:W-:-:S13]  /*10270*/  ELECT P0, URZ, PT ;  /* 0x00000000003f782f */ /* 0x000fda0003800000 */
.L_x_327:
[----:B------:R-:W-:Y:S04]  /*10280*/  BSSY B0, `(.L_x_314) ;  /* 0x000002c000007945 */ /* 0x000fe80003800000 */
[----:B------:R-:W-:Y:S05]  /*10290*/  @!P0 BRA `(.L_x_315) ;  /* 0x0000000000a88947 */ /* 0x000fea0003800000 */
[----:B------:R-:W-:-:S04]  /*102a0*/  ULOP3.LUT UR7, UR13, 0x2, URZ, 0xfc, !UPT ;  /* 0x000000020d077892 */ /* 0x000fc8000f8efc3f */
[----:B------:R-:W-:-:S06]  /*102b0*/  UISETP.NE.AND UP0, UPT, UR7, 0x3, UPT ;  /* 0x000000030700788c */ /* 0x000fcc000bf05270 */
[----:B------:R-:W-:-:S13]  /*102c0*/  PLOP3.LUT P0, PT, PT, PT, UP0, 0x80, 0x0 ;  /* 0x000000000000781c */ /* 0x000fda0003f0f008 */
[----:B------:R-:W-:Y:S05]  /*102d0*/  @!P0 BRA `(.L_x_316) ;  /* 0x0000000000048947 */ /* 0x000fea0003800000 */
[----:B------:R-:W-:Y:S01]  /*102e0*/  BPT.TRAP 0x1 ;  /* 0x000000040000795c */ /* 0x000fe20000300000 */
.L_x_316:
[----:B------:R-:W0:Y:S01]  /*102f0*/  S2R R3, SR_CgaCtaId ;  /* 0x0000000000037919 */ /* 0x000e220000008800 */
[----:B------:R-:W-:Y:S02]  /*10300*/  MOV R0, 0x400 ;  /* 0x0000040000007802 */ /* 0x000fe40000000f00 */
[----:B------:R-:W-:Y:S02]  /*10310*/  SHF.L.U32 R2, R11, 0x1f, RZ ;  /* 0x0000001f0b027819 */ /* 0x000fe400000006ff */
[----:B0-----:R-:W-:-:S05]  /*10320*/  LEA R3, R3, R0, 0x18 ;  /* 0x0000000003037211 */ /* 0x001fca00078ec0ff */
[----:B------:R-:W-:-:S04]  /*10330*/  VIADD R3, R3, 0x20 ;  /* 0x0000002003037836 */ /* 0x000fc80000000000 */
[C---:B------:R-:W-:Y:S02]  /*10340*/  IMAD R5, R10.reuse, 0x8, R3 ;  /* 0x000000080a057824 */ /* 0x040fe400078e0203 */
[----:B------:R-:W-:Y:S02]  /*10350*/  VIADD R10, R10, 0x1 ;  /* 0x000000010a0a7836 */ /* 0x000fe40000000000 */
[----:B------:R-:W0:Y:S03]  /*10360*/  SYNCS.PHASECHK.TRANS64.TRYWAIT P0, [R5+URZ], R2 ;  /* 0x00000002050075a7 */ /* 0x000e26000800017f */
[----:B------:R-:W-:-:S04]  /*10370*/  ISETP.NE.AND P1, PT, R10, 0x4, PT ;  /* 0x000000040a00780c */ /* 0x000fc80003f25270 */
[----:B------:R-:W-:Y:S02]  /*10380*/  SEL R0, RZ, 0x1, P1 ;  /* 0x00000001ff007807 */ /* 0x000fe40000800000 */
[----:B------:R-:W-:Y:S02]  /*10390*/  SEL R10, R10, RZ, P1 ;  /* 0x000000ff0a0a7207 */ /* 0x000fe40000800000 */
[----:B------:R-:W-:-:S03]  /*103a0*/  LOP3.LUT R11, R11, R0, RZ, 0x3c, !PT ;  /* 0x000000000b0b7212 */ /* 0x000fc600078e3cff */
[----:B------:R-:W-:Y:S01]  /*103b0*/  IMAD R7, R10, 0x8, R3 ;  /* 0x000000080a077824 */ /* 0x000fe200078e0203 */
[----:B------:R-:W-:Y:S01]  /*103c0*/  SHF.L.U32 R4, R11, 0x1f, RZ ;  /* 0x0000001f0b047819 */ /* 0x000fe200000006ff */
[----:B0-----:R-:W-:Y:S06]  /*103d0*/  @!P0 BRA `(.L_x_317) ;  /* 0x0000000000ec8947 */ /* 0x001fec0003800000 */
.L_x_328:
[----:B------:R-:W1:Y:S01]  /*103e0*/  SYNCS.PHASECHK.TRANS64.TRYWAIT P0, [R7+URZ], R4 ;  /* 0x00000004070075a7 */ /* 0x000e62000800017f */
[----:B------:R-:W-:-:S05]  /*103f0*/  VIADD R0, R10, 0x1 ;  /* 0x000000010a007836 */ /* 0x000fca0000000000 */
[----:B------:R-:W-:-:S04]  /*10400*/  ISETP.NE.AND P1, PT, R0, 0x4, PT ;  /* 0x000000040000780c */ /* 0x000fc80003f25270 */
[----:B0-----:R-:W-:Y:S02]  /*10410*/  SEL R2, RZ, 0x1, P1 ;  /* 0x00000001ff027807 */ /* 0x001fe40000800000 */
[----:B------:R-:W-:Y:S02]  /*10420*/  SEL R0, R0, RZ, P1 ;  /* 0x000000ff00007207 */ /* 0x000fe40000800000 */
[----:B------:R-:W-:-:S03]  /*10430*/  LOP3.LUT R11, R11, R2, RZ, 0x3c, !PT ;  /* 0x000000020b0b7212 */ /* 0x000fc600078e3cff */
[----:B------:R-:W-:Y:S01]  /*10440*/  IMAD R6, R0, 0x8, R3 ;  /* 0x0000000800067824 */ /* 0x000fe200078e0203 */
[----:B------:R-:W-:Y:S01]  /*10450*/  SHF.L.U32 R5, R11, 0x1f, RZ ;  /* 0x0000001f0b057819 */ /* 0x000fe200000006ff */
[----:B-1----:R-:W-:Y:S06]  /*10460*/  @!P0 BRA `(.L_x_318) ;  /* 0x0000000000dc8947 */ /* 0x002fec0003800000 */
.L_x_329:
[----:B------:R-:W1:Y:S01]  /*10470*/  SYNCS.PHASECHK.TRANS64.TRYWAIT P0, [R6+URZ], R5 ;  /* 0x00000005060075a7 */ /* 0x000e62000800017f */
[----:B------:R-:W-:-:S05]  /*10480*/  VIADD R0, R0, 0x1 ;  /* 0x0000000100007836 */ /* 0x000fca0000000000 */
[----:B------:R-:W-:-:S04]  /*10490*/  ISETP.NE.AND P1, PT, R0, 0x4, PT ;  /* 0x000000040000780c */ /* 0x000fc80003f25270 */
[----:B------:R-:W-:Y:S02]  /*104a0*/  SEL R2, RZ, 0x1, P1 ;  /* 0x00000001ff027807 */ /* 0x000fe40000800000 */
[----:B------:R-:W-:Y:S02]  /*104b0*/  SEL R0, R0, RZ, P1 ;  /* 0x000000ff00007207 */ /* 0x000fe40000800000 */
[----:B------:R-:W-:Y:S01]  /*104c0*/  LOP3.LUT R2, R11, R2, RZ, 0x3c, !PT ;  /* 0x000000020b027212 */ /* 0x000fe200078e3cff */
[----:B-1----:R-:W-:Y:S06]  /*104d0*/  @!P0 BRA `(.L_x_319) ;  /* 0x0000000000d48947 */ /* 0x002fec0003800000 */
.L_x_330:
[----:B------:R-:W-:Y:S01]  /*104e0*/  IMAD R3, R0, 0x8, R3 ;  /* 0x0000000800037824 */ /* 0x000fe200078e0203 */
[----:B------:R-:W-:-:S07]  /*104f0*/  SHF.L.U32 R0, R2, 0x1f, RZ ;  /* 0x0000001f02007819 */ /* 0x000fce00000006ff */
.L_x_320:
[----:B--2---:R2:W3:Y:S02]  /*10500*/  SYNCS.PHASECHK.TRANS64.TRYWAIT P0, [R3+URZ], R0 ;  /* 0x00000000030075a7 */ /* 0x0044e4000800017f */
[----:B---3--:R-:W-:Y:S05]  /*10510*/  @!P0 NANOSLEEP.SYNCS 0x989680 ;  /* 0x009896800000895d */ /* 0x008fea0003900000 */
[----:B------:R-:W3:Y:S02]  /*10520*/  @!P0 SYNCS.PHASECHK.TRANS64 P0, [R3+URZ], R0 ;  /* 0x00000000030085a7 */ /* 0x000ee4000800007f */
[----:B---3--:R-:W-:Y:S05]  /*10530*/  @!P0 BRA `(.L_x_320) ;  /* 0xfffffffc00f08947 */ /* 0x008fea000383ffff */
.L_x_315:
[----:B------:R-:W-:Y:S05]  /*10540*/  BSYNC B0 ;  /* 0x0000000000007941 */ /* 0x000fea0003800000 */
.L_x_314:
[----:B------:R-:W-:Y:S05]  /*10550*/  EXIT ;  /* 0x000000000000794d */ /* 0x000fea0003800000 */
.L_x_21:
[----:B-1----:R-:W-:-:S04]  /*10560*/  IMAD.U32 R3, RZ, RZ, UR6 ;  /* 0x00000006ff037e24 */ /* 0x002fc8000f8e00ff */
[----:B------:R1:W2:Y:S03]  /*10570*/  SYNCS.PHASECHK.TRANS64.TRYWAIT P1, [R3+URZ], R0 ;  /* 0x00000000030075a7 */ /* 0x0002a6000802017f */
[----:B--2---:R-:W-:Y:S05]  /*10580*/  @!P1 NANOSLEEP.SYNCS 0x989680 ;  /* 0x009896800000995d */ /* 0x004fea0003900000 */
[----:B------:R-:W2:Y:S02]  /*10590*/  @!P1 SYNCS.PHASECHK.TRANS64 P1, [R3+URZ], R0 ;  /* 0x00000000030095a7 */ /* 0x000ea4000802007f */
[----:B--2---:R-:W-:Y:S05]  /*105a0*/  @!P1 BRA `(.L_x_21) ;  /* 0xfffffffc00ec9947 */ /* 0x004fea000383ffff */
[----:B------:R-:W-:Y:S05]  /*105b0*/  BRA `(.L_x_20) ;  /* 0xffffff1400f47947 */ /* 0x000fea000383ffff */
.L_x_27:
[----:B-----5:R2:W-:Y:S02]  /*105c0*/  STL [R1+0x84], R0 ;  /* 0x0000840001007387 */ /* 0x0205e40000100800 */
[----:B--2---:R-:W-:-:S04]  /*105d0*/  IMAD.U32 R0, RZ, RZ, UR16 ;  /* 0x00000010ff007e24 */ /* 0x004fc8000f8e00ff */
[----:B------:R2:W3:Y:S03]  /*105e0*/  SYNCS.PHASECHK.TRANS64.TRYWAIT P1, [R0+URZ], R229 ;  /* 0x000000e5000075a7 */ /* 0x0004e6000802017f */
[----:B---3--:R-:W-:Y:S05]  /*105f0*/  @!P1 NANOSLEEP.SYNCS 0x989680 ;  /* 0x009896800000995d */ /* 0x008fea0003900000 */
[----:B------:R2:W3:Y:S02]  /*10600*/  @!P1 SYNCS.PHASECHK.TRANS64 P1, [R0+URZ], R229 ;  /* 0x000000e5000095a7 */ /* 0x0004e4000802007f */
[----:B--2---:R2:W5:Y:S02]  /*10610*/  LDL.LU R0, [R1+0x84] ;  /* 0x0000840001007983 */ /* 0x0045640000300800 */
[----:B--23--:R-:W-:Y:S05]  /*10620*/  @!P1 BRA `(.L_x_27) ;  /* 0xfffffffc00e49947 */ /* 0x00cfea000383ffff */
[----:B------:R-:W-:Y:S05]  /*10630*/  BRA `(.L_x_26) ;  /* 0xffffff2800c07947 */ /* 0x000fea000383ffff */
.L_x_302:
[----:B------:R-:W-:Y:S01]  /*10640*/  BSSY B1, `(.L_x_321) ;  /* 0x0000006000017945 */ /* 0x000fe20003800000 */
[----:B------:R-:W-:-:S07]  /*10650*/  IMAD.MOV.U32 R0, RZ, RZ, -0x1 ;  /* 0xffffffffff007424 */ /* 0x000fce00078e00ff */
[----:B------:R-:W-:Y:S05]  /*10660*/  WARPSYNC.COLLECTIVE R0, `(.L_x_322) ;  /* 0x00000000000c7348 */ /* 0x000fea0003c00000 */
[----:B------:R-:W-:Y:S02]  /*10670*/  ELECT P0, UR62, PT ;  /* 0x00000000003e782f */ /* 0x000fe40003800000 */
[----:B------:R-:W-:Y:S01]  /*10680*/  MOV R0, UR62 ;  /* 0x0000003e00007c02 */ /* 0x000fe20008000f00 */
[----:B------:R-:W-:Y:S10]  /*10690*/  ENDCOLLECTIVE ;  /* 0x000000000000791b */ /* 0x000ff40003800000 */
.L_x_322:
[----:B------:R-:W-:Y:S05]  /*106a0*/  BSYNC B1 ;  /* 0x0000000000017941 */ /* 0x000fea0003800000 */
.L_x_321:
[----:B------:R-:W-:Y:S05]  /*106b0*/  BRA `(.L_x_323) ;  /* 0xfffffff000047947 */ /* 0x000fea000383ffff */
.L_x_305:
[----:B0-----:R0:W2:Y:S02]  /*106c0*/  SYNCS.PHASECHK.TRANS64.TRYWAIT P0, [R5+URZ+0x20], R2 ;  /* 0x00002002050075a7 */ /* 0x0010a4000800017f */
[----:B--2---:R-:W-:Y:S05]  /*106d0*/  @!P0 NANOSLEEP.SYNCS 0x989680 ;  /* 0x009896800000895d */ /* 0x004fea0003900000 */
[----:B------:R-:W2:Y:S02]  /*106e0*/  @!P0 SYNCS.PHASECHK.TRANS64 P0, [R5+URZ+0x20], R2 ;  /* 0x00002002050085a7 */ /* 0x000ea4000800007f */
[----:B--2---:R-:W-:Y:S05]  /*106f0*/  @!P0 BRA `(.L_x_305) ;  /* 0xfffffffc00f08947 */ /* 0x004fea000383ffff */
[----:B------:R-:W-:Y:S05]  /*10700*/  BRA `(.L_x_324) ;  /* 0xfffffff000487947 */ /* 0x000fea000383ffff */
.L_x_313:
[----:B------:R-:W-:Y:S01]  /*10710*/  BSSY B0, `(.L_x_325) ;  /* 0x0000006000007945 */ /* 0x000fe20003800000 */
[----:B------:R-:W-:-:S07]  /*10720*/  IMAD.MOV.U32 R0, RZ, RZ, -0x1 ;  /* 0xffffffffff007424 */ /* 0x000fce00078e00ff */
[----:B------:R-:W-:Y:S05]  /*10730*/  WARPSYNC.COLLECTIVE R0, `(.L_x_326) ;  /* 0x00000000000c7348 */ /* 0x000fea0003c00000 */
[----:B------:R-:W-:Y:S02]  /*10740*/  ELECT P0, UR62, PT ;  /* 0x00000000003e782f */ /* 0x000fe40003800000 */
[----:B------:R-:W-:Y:S01]  /*10750*/  MOV R0, UR62 ;  /* 0x0000003e00007c02 */ /* 0x000fe20008000f00 */
[----:B------:R-:W-:Y:S10]  /*10760*/  ENDCOLLECTIVE ;  /* 0x000000000000791b */ /* 0x000ff40003800000 */
.L_x_326:
[----:B------:R-:W-:Y:S05]  /*10770*/  BSYNC B0 ;  /* 0x0000000000007941 */ /* 0x000fea0003800000 */
.L_x_325:
[----:B------:R-:W-:Y:S05]  /*10780*/  BRA `(.L_x_327) ;  /* 0xfffffff800bc7947 */ /* 0x000fea000383ffff */
.L_x_317:
[----:B0-----:R0:W1:Y:S02]  /*10790*/  SYNCS.PHASECHK.TRANS64.TRYWAIT P0, [R5+URZ], R2 ;  /* 0x00000002050075a7 */ /* 0x001064000800017f */
[----:B-1----:R-:W-:Y:S05]  /*107a0*/  @!P0 NANOSLEEP.SYNCS 0x989680 ;  /* 0x009896800000895d */ /* 0x002fea0003900000 */
[----:B------:R-:W1:Y:S02]  /*107b0*/  @!P0 SYNCS.PHASECHK.TRANS64 P0, [R5+URZ], R2 ;  /* 0x00000002050085a7 */ /* 0x000e64000800007f */
[----:B-1----:R-:W-:Y:S05]  /*107c0*/  @!P0 BRA `(.L_x_317) ;  /* 0xfffffffc00f08947 */ /* 0x002fea000383ffff */
[----:B------:R-:W-:Y:S05]  /*107d0*/  BRA `(.L_x_328) ;  /* 0xfffffffc00007947 */ /* 0x000fea000383ffff */
.L_x_318:
[----:B0-----:R0:W1:Y:S02]  /*107e0*/  SYNCS.PHASECHK.TRANS64.TRYWAIT P0, [R7+URZ], R4 ;  /* 0x00000004070075a7 */ /* 0x001064000800017f */
[----:B-1----:R-:W-:Y:S05]  /*107f0*/  @!P0 NANOSLEEP.SYNCS 0x989680 ;  /* 0x009896800000895d */ /* 0x002fea0003900000 */
[----:B------:R-:W1:Y:S02]  /*10800*/  @!P0 SYNCS.PHASECHK.TRANS64 P0, [R7+URZ], R4 ;  /* 0x00000004070085a7 */ /* 0x000e64000800007f */
[----:B-1----:R-:W-:Y:S05]  /*10810*/  @!P0 BRA `(.L_x_318) ;  /* 0xfffffffc00f08947 */ /* 0x002fea000383ffff */
[----:B------:R-:W-:Y:S05]  /*10820*/  BRA `(.L_x_329) ;  /* 0xfffffffc00107947 */ /* 0x000fea000383ffff */
.L_x_319:
[----:B-1----:R1:W2:Y:S02]  /*10830*/  SYNCS.PHASECHK.TRANS64.TRYWAIT P0, [R6+URZ], R5 ;  /* 0x00000005060075a7 */ /* 0x0022a4000800017f */
[----:B--2---:R-:W-:Y:S05]  /*10840*/  @!P0 NANOSLEEP.SYNCS 0x989680 ;  /* 0x009896800000895d */ /* 0x004fea0003900000 */
[----:B------:R-:W2:Y:S02]  /*10850*/  @!P0 SYNCS.PHASECHK.TRANS64 P0, [R6+URZ], R5 ;  /* 0x00000005060085a7 */ /* 0x000ea4000800007f */
[----:B--2---:R-:W-:Y:S05]  /*10860*/  @!P0 BRA `(.L_x_319) ;  /* 0xfffffffc00f08947 */ /* 0x004fea000383ffff */
[----:B------:R-:W-:Y:S05]  /*10870*/  BRA `(.L_x_330) ;  /* 0xfffffffc00187947 */ /* 0x000fea000383ffff */
.L_x_331:
[----:B------:R-:W-:-:S00]  /*10880*/  BRA `(.L_x_331) ;  /* 0xfffffffc00fc7947 */ /* 0x000fc0000383ffff */
[----:B------:R-:W-:-:S00]  /*10890*/  NOP ;  /* 0x0000000000007918 */ /* 0x000fc00000000000 */
        /* <DEDUP_REMOVED lines=14> */
.L_x_332:


//--------------------- .nv.shared._ZN7cutlass13device_kernelINS_4gemm6kernel13GemmUniversalIN4cute5tupleIJiiiiEEENS1_10collective13CollectiveMmaINS1_37MainloopSm90TmaGmmaWarpSpecializedFP8ILi4ENS5_IJNS4_1CILi1EEENSA_ILi8EEESB_EEENS1_35KernelTmaWarpSpecializedCooperativeEEENS5_IJNSA_ILi256EEENSA_ILi128EEESH_EEENS_12float_e4m3_tENS5_IJlSB_lEEESJ_SK_NS4_8TiledMMAINS4_8MMA_AtomIJNS4_4SM904GMMA31MMA_64x128x32_F32E4M3E4M3_SS_TNILNSO_7ScaleInE1ELSQ_1EEEEEENS4_6LayoutINS5_IJNSA_ILi2EEESB_SB_EEENS5_IJSB_NSA_ILi0EEESW_EEEEENS5_IJNS4_10UnderscoreESZ_SZ_EEEEENS4_23SM90_TMA_LOAD_MULTICASTENS4_14ComposedLayoutINS4_7SwizzleILi3ELi4ELi3EEENS4_18smem_ptr_flag_bitsILi8EEENST_INS5_IJSC_SH_EEENS5_IJSH_SB_EEEEEEEvNS4_8identityENS4_13SM90_TMA_LOADES1B_vS1C_EENS_8epilogue10collective6detail29Sm90TmaWarpSpecializedAdapterINS1G_15DefaultEpilogueISJ_SK_SK_NS1F_6thread17LinearCombinationISJ_Li1EffLNS1K_9ScaleType4KindE0ELNS_15FloatRoundStyleE2ESJ_EENS1_15EpilogueDefaultEEEEEvvEEEEvNT_6ParamsE --------------------------
	.section	.nv.shared._ZN7cutlass13device_kernelINS_4gemm6kernel13GemmUniversalIN4cute5tupleIJiiiiEEENS1_10collective13CollectiveMmaINS1_37MainloopSm90TmaGmmaWarpSpecializedFP8ILi4ENS5_IJNS4_1CILi1EEENSA_ILi8EEESB_EEENS1_35KernelTmaWarpSpecializedCooperativeEEENS5_IJNSA_ILi256EEENSA_ILi128EEESH_EEENS_12float_e4m3_tENS5_IJlSB_lEEESJ_SK_NS4_8TiledMMAINS4_8MMA_AtomIJNS4_4SM904GMMA31MMA_64x128x32_F32E4M3E4M3_SS_TNILNSO_7ScaleInE1ELSQ_1EEEEEENS4_6LayoutINS5_IJNSA_ILi2EEESB_SB_EEENS5_IJSB_NSA_ILi0EEESW_EEEEENS5_IJNS4_10UnderscoreESZ_SZ_EEEEENS4_23SM90_TMA_LOAD_MULTICASTENS4_14ComposedLayoutINS4_7SwizzleILi3ELi4ELi3EEENS4_18smem_ptr_flag_bitsILi8EEENST_INS5_IJSC_SH_EEENS5_IJSH_SB_EEEEEEEvNS4_8identityENS4_13SM90_TMA_LOADES1B_vS1C_EENS_8epilogue10collective6detail29Sm90TmaWarpSpecializedAdapterINS1G_15DefaultEpilogueISJ_SK_SK_NS1F_6thread17LinearCombinationISJ_Li1EffLNS1K_9ScaleType4KindE0ELNS_15FloatRoundStyleE2ESJ_EENS1_15EpilogueDefaultEEEEEvvEEEEvNT_6ParamsE,"aw",@nobits
	.sectionflags	@""
	.align	16
	.zero		1024


//--------------------- .nv.shared.reserved.0     --------------------------
	.section	.nv.shared.reserved.0,"aw",@nobits
	.weak		__nv_reservedSMEM_offset_0_alias
	.size		__nv_reservedSMEM_offset_0_alias, 0, 0
	.other		__nv_reservedSMEM_offset_0_alias,@"STO_CUDA_RESERVED_SHARED STV_DEFAULT"
__nv_reservedSMEM_offset_0_alias:
	.zero		0


//--------------------- .nv.global                --------------------------
	.section	.nv.global,"aw",@nobits
.nv.global:
	.type		_ZN40_INTERNAL_c8b2eee7_4_k_cu_1532e803_187124cute1_E,@object
	.size		_ZN40_INTERNAL_c8b2eee7_4_k_cu_1532e803_187124cute1_E,(_ZN40_INTERNAL_c8b2eee7_4_k_cu_1532e803_187124cuda3std3__45__cpo6cbeginE - _ZN40_INTERNAL_c8b2eee7_4_k_cu_1532e803_187124cute1_E)
_ZN40_INTERNAL_c8b2eee7_4_k_cu_1532e803_187124cute1_E:
	.zero		1
	.type		_ZN40_INTERNAL_c8b2eee7_4_k_cu_1532e803_187124cuda3std3__45__cpo6cbeginE,@object
	.size		_ZN40_INTERNAL_c8b2eee7_4_k_cu_1532e803_187124cuda3std3__45__cpo6cbeginE,(_ZN40_INTERNAL_c8b2eee7_4_k_cu_1532e803_187124cuda3std3__48in_placeE - _ZN40_INTERNAL_c8b2eee7_4_k_cu_1532e803_187124cuda3std3__45__cpo6cbeginE)
_ZN40_INTERNAL_c8b2eee7_4_k_cu_1532e803_187124cuda3std3__45__cpo6cbeginE:
	.zero		1
	.type		_ZN40_INTERNAL_c8b2eee7_4_k_cu_1532e803_187124cuda3std3__48in_placeE,@object
	.size		_ZN40_INTERNAL_c8b2eee7_4_k_cu_1532e803_187124cuda3std3__48in_placeE,(_ZN40_INTERNAL_c8b2eee7_4_k_cu_1532e803_187124cuda3std6ranges3__45__cpo9iter_moveE - _ZN40_INTERNAL_c8b2eee7_4_k_cu_1532e803_187124cuda3std3__48in_placeE)
_ZN40_INTERNAL_c8b2eee7_4_k_cu_1532e803_187124cuda3std3__48in_placeE:
	.zero		1
	.type		_ZN40_INTERNAL_c8b2eee7_4_k_cu_1532e803_187124cuda3std6ranges3__45__cpo9iter_moveE,@object
	.size		_ZN40_INTERNAL_c8b2eee7_4_k_cu_1532e803_187124cuda3std6ranges3__45__cpo9iter_moveE,(_ZN40_INTERNAL_c8b2eee7_4_k_cu_1532e803_187124cuda3std3__45__cpo5beginE - _ZN40_INTERNAL_c8b2eee7_4_k_cu_1532e803_187124cuda3std6ranges3__45__cpo9iter_moveE)
_ZN40_INTERNAL_c8b2eee7_4_k_cu_1532e803_187124cuda3std6ranges3__45__cpo9iter_moveE:
	.zero		1
	.type		_ZN40_INTERNAL_c8b2eee7_4_k_cu_1532e803_187124cuda3std3__45__cpo5beginE,@object
	.size		_ZN40_INTERNAL_c8b2eee7_4_k_cu_1532e803_187124cuda3std3__45__cpo5beginE,(_ZN40_INTERNAL_c8b2eee7_4_k_cu_1532e803_187124cuda3std3__442_GLOBAL__N__c8b2eee7_4_k_cu_1532e803_187126ignoreE - _ZN40_INTERNAL_c8b2eee7_4_k_cu_1532e803_187124cuda3std3__45__cpo5beginE)
_ZN40_INTERNAL_c8b2eee7_4_k_cu_1532e803_187124cuda3std3__45__cpo5beginE:
	.zero		1
	.type		_ZN40_INTERNAL_c8b2eee7_4_k_cu_1532e803_187124cuda3std3__442_GLOBAL__N__c8b2eee7_4_k_cu_1532e803_187126ignoreE,@object
	.size		_ZN40_INTERNAL_c8b2eee7_4_k_cu_1532e803_187124cuda3std3__442_GLOBAL__N__c8b2eee7_4_k_cu_1532e803_187126ignoreE,(_ZN40_INTERNAL_c8b2eee7_4_k_cu_1532e803_187124cute7productE - _ZN40_INTERNAL_c8b2eee7_4_k_cu_1532e803_187124cuda3std3__442_GLOBAL__N__c8b2eee7_4_k_cu_1532e803_187126ignoreE)
_ZN40_INTERNAL_c8b2eee7_4_k_cu_1532e803_187124cuda3std3__442_GLOBAL__N__c8b2eee7_4_k_cu_1532e803_187126ignoreE:
	.zero		1
	.type		_ZN40_INTERNAL_c8b2eee7_4_k_cu_1532e803_187124cute7productE,@object
	.size		_ZN40_INTERNAL_c8b2eee7_4_k_cu_1532e803_187124cute7productE,(_ZN40_INTERNAL_c8b2eee7_4_k_cu_1532e803_187124cuda3std3__45__cpo3endE - _ZN40_INTERNAL_c8b2eee7_4_k_cu_1532e803_187124cute7productE)
_ZN40_INTERNAL_c8b2eee7_4_k_cu_1532e803_187124cute7productE:
	.zero		1
	.type		_ZN40_INTERNAL_c8b2eee7_4_k_cu_1532e803_187124cuda3std3__45__cpo3endE,@object
	.size		_ZN40_INTERNAL_c8b2eee7_4_k_cu_1532e803_187124cuda3std3__45__cpo3endE,(_ZN40_INTERNAL_c8b2eee7_4_k_cu_1532e803_187124cuda3std3__419piecewise_constructE - _ZN40_INTERNAL_c8b2eee7_4_k_cu_1532e803_187124cuda3std3__45__cpo3endE)
_ZN40_INTERNAL_c8b2eee7_4_k_cu_1532e803_187124cuda3std3__45__cpo3endE:
	.zero		1
	.type		_ZN40_INTERNAL_c8b2eee7_4_k_cu_1532e803_187124cuda3std3__419piecewise_constructE,@object
	.size		_ZN40_INTERNAL_c8b2eee7_4_k_cu_1532e803_187124cuda3std3__419piecewise_constructE,(_ZN40_INTERNAL_c8b2eee7_4_k_cu_1532e803_187124cuda3std3__45__cpo4cendE - _ZN40_INTERNAL_c8b2eee7_4_k_cu_1532e803_187124cuda3std3__419piecewise_constructE)
_ZN40_INTERNAL_c8b2eee7_4_k_cu_1532e803_187124cuda3std3__419piecewise_constructE:
	.zero		1
	.type		_ZN40_INTERNAL_c8b2eee7_4_k_cu_1532e803_187124cuda3std3__45__cpo4cendE,@object
	.size		_ZN40_INTERNAL_c8b2eee7_4_k_cu_1532e803_187124cuda3std3__45__cpo4cendE,(_ZN40_INTERNAL_c8b2eee7_4_k_cu_1532e803_187124cuda3std6ranges3__45__cpo4swapE - _ZN40_INTERNAL_c8b2eee7_4_k_cu_1532e803_187124cuda3std3__45__cpo4cendE)
_ZN40_INTERNAL_c8b2eee7_4_k_cu_1532e803_187124cuda3std3__45__cpo4cendE:
	.zero		1
	.type		_ZN40_INTERNAL_c8b2eee7_4_k_cu_1532e803_187124cuda3std6ranges3__45__cpo4swapE,@object
	.size		_ZN40_INTERNAL_c8b2eee7_4_k_cu_1532e803_187124cuda3std6ranges3__45__cpo4swapE,(.L_7 - _ZN40_INTERNAL_c8b2eee7_4_k_cu_1532e803_187124cuda3std6ranges3__45__cpo4swapE)
_ZN40_INTERNAL_c8b2eee7_4_k_cu_1532e803_187124cuda3std6ranges3__45__cpo4swapE:
	.zero		1
.L_7:


//--------------------- .nv.constant0._ZN7cutlass13device_kernelINS_4gemm6kernel13GemmUniversalIN4cute5tupleIJiiiiEEENS1_10collective13CollectiveMmaINS1_37MainloopSm90TmaGmmaWarpSpecializedFP8ILi4ENS5_IJNS4_1CILi1EEENSA_ILi8EEESB_EEENS1_35KernelTmaWarpSpecializedCooperativeEEENS5_IJNSA_ILi256EEENSA_ILi128EEESH_EEENS_12float_e4m3_tENS5_IJlSB_lEEESJ_SK_NS4_8TiledMMAINS4_8MMA_AtomIJNS4_4SM904GMMA31MMA_64x128x32_F32E4M3E4M3_SS_TNILNSO_7ScaleInE1ELSQ_1EEEEEENS4_6LayoutINS5_IJNSA_ILi2EEESB_SB_EEENS5_IJSB_NSA_ILi0EEESW_EEEEENS5_IJNS4_10UnderscoreESZ_SZ_EEEEENS4_23SM90_TMA_LOAD_MULTICASTENS4_14ComposedLayoutINS4_7SwizzleILi3ELi4ELi3EEENS4_18smem_ptr_flag_bitsILi8EEENST_INS5_IJSC_SH_EEENS5_IJSH_SB_EEEEEEEvNS4_8identityENS4_13SM90_TMA_LOADES1B_vS1C_EENS_8epilogue10collective6detail29Sm90TmaWarpSpecializedAdapterINS1G_15DefaultEpilogueISJ_SK_SK_NS1F_6thread17LinearCombinationISJ_Li1EffLNS1K_9ScaleType4KindE0ELNS_15FloatRoundStyleE2ESJ_EENS1_15EpilogueDefaultEEEEEvvEEEEvNT_6ParamsE --------------------------
	.section	.nv.constant0._ZN7cutlass13device_kernelINS_4gemm6kernel13GemmUniversalIN4cute5tupleIJiiiiEEENS1_10collective13CollectiveMmaINS1_37MainloopSm90TmaGmmaWarpSpecializedFP8ILi4ENS5_IJNS4_1CILi1EEENSA_ILi8EEESB_EEENS1_35KernelTmaWarpSpecializedCooperativeEEENS5_IJNSA_ILi256EEENSA_ILi128EEESH_EEENS_12float_e4m3_tENS5_IJlSB_lEEESJ_SK_NS4_8TiledMMAINS4_8MMA_AtomIJNS4_4SM904GMMA31MMA_64x128x32_F32E4M3E4M3_SS_TNILNSO_7ScaleInE1ELSQ_1EEEEEENS4_6LayoutINS5_IJNSA_ILi2EEESB_SB_EEENS5_IJSB_NSA_ILi0EEESW_EEEEENS5_IJNS4_10UnderscoreESZ_SZ_EEEEENS4_23SM90_TMA_LOAD_MULTICASTENS4_14ComposedLayoutINS4_7SwizzleILi3ELi4ELi3EEENS4_18smem_ptr_flag_bitsILi8EEENST_INS5_IJSC_SH_EEENS5_IJSH_SB_EEEEEEEvNS4_8identityENS4_13SM90_TMA_LOADES1B_vS1C_EENS_8epilogue10collective6detail29Sm90TmaWarpSpecializedAdapterINS1G_15DefaultEpilogueISJ_SK_SK_NS1F_6thread17LinearCombinationISJ_Li1EffLNS1K_9ScaleType4KindE0ELNS_15FloatRoundStyleE2ESJ_EENS1_15EpilogueDefaultEEEEEvvEEEEvNT_6ParamsE,"a",@progbits
	.sectionflags	@""
	.align	4
.nv.constant0._ZN7cutlass13device_kernelINS_4gemm6kernel13GemmUniversalIN4cute5tupleIJiiiiEEENS1_10collective13CollectiveMmaINS1_37MainloopSm90TmaGmmaWarpSpecializedFP8ILi4ENS5_IJNS4_1CILi1EEENSA_ILi8EEESB_EEENS1_35KernelTmaWarpSpecializedCooperativeEEENS5_IJNSA_ILi256EEENSA_ILi128EEESH_EEENS_12float_e4m3_tENS5_IJlSB_lEEESJ_SK_NS4_8TiledMMAINS4_8MMA_AtomIJNS4_4SM904GMMA31MMA_64x128x32_F32E4M3E4M3_SS_TNILNSO_7ScaleInE1ELSQ_1EEEEEENS4_6LayoutINS5_IJNSA_ILi2EEESB_SB_EEENS5_IJSB_NSA_ILi0EEESW_EEEEENS5_IJNS4_10UnderscoreESZ_SZ_EEEEENS4_23SM90_TMA_LOAD_MULTICASTENS4_14ComposedLayoutINS4_7SwizzleILi3ELi4ELi3EEENS4_18smem_ptr_flag_bitsILi8EEENST_INS5_IJSC_SH_EEENS5_IJSH_SB_EEEEEEEvNS4_8identityENS4_13SM90_TMA_LOADES1B_vS1C_EENS_8epilogue10collective6detail29Sm90TmaWarpSpecializedAdapterINS1G_15DefaultEpilogueISJ_SK_SK_NS1F_6thread17LinearCombinationISJ_Li1EffLNS1K_9ScaleType4KindE0ELNS_15FloatRoundStyleE2ESJ_EENS1_15EpilogueDefaultEEEEEvvEEEEvNT_6ParamsE:
	.zero		1664


//--------------------- SYMBOLS --------------------------

	.type		.nv.reservedSmem.offset0,@object
	.size		.nv.reservedSmem.offset0,0x4
